//
// Generated by NVIDIA NVVM Compiler
//
// Compiler Build ID: CL-36424714
// Cuda compilation tools, release 13.0, V13.0.88
// Based on NVVM 20.0.0
//

.version 9.0
.target sm_100
.address_size 64

	// .globl	_Z11LU_DiagonalPfiii
// _ZZ11LU_DiagonalPfiiiE4tile has been demoted
// _ZZ24Update_OffDiagonalBlocksPfiiiE8tile_Aii has been demoted
// _ZZ24Update_OffDiagonalBlocksPfiiiE8tile_Aij has been demoted
// _ZZ24Update_OffDiagonalBlocksPfiiiE8tile_Aji has been demoted
// _ZZ22Update_SchurComplementPfiiiiiE8tile_Aik has been demoted
// _ZZ22Update_SchurComplementPfiiiiiE8tile_Akj has been demoted

.visible .entry _Z11LU_DiagonalPfiii(
	.param .u64 .ptr .align 1 _Z11LU_DiagonalPfiii_param_0,
	.param .u32 _Z11LU_DiagonalPfiii_param_1,
	.param .u32 _Z11LU_DiagonalPfiii_param_2,
	.param .u32 _Z11LU_DiagonalPfiii_param_3
)
{
	.reg .pred 	%p<25>;
	.reg .b16 	%rs<15>;
	.reg .b32 	%r<101>;
	.reg .b32 	%f<177>;
	.reg .b64 	%rd<5>;
	// demoted variable
	.shared .align 4 .b8 _ZZ11LU_DiagonalPfiiiE4tile[4096];
	ld.param.u64 	%rd2, [_Z11LU_DiagonalPfiii_param_0];
	ld.param.u32 	%r48, [_Z11LU_DiagonalPfiii_param_1];
	ld.param.u32 	%r47, [_Z11LU_DiagonalPfiii_param_2];
	ld.param.u32 	%r49, [_Z11LU_DiagonalPfiii_param_3];
	cvta.to.global.u64 	%rd3, %rd2;
	mov.u32 	%r1, %tid.x;
	mov.u32 	%r51, %tid.y;
	add.s32 	%r52, %r48, %r51;
	add.s32 	%r53, %r48, %r1;
	max.s32 	%r55, %r52, %r53;
	setp.lt.s32 	%p1, %r55, %r49;
	setp.ge.s32 	%p2, %r55, %r49;
	mad.lo.s32 	%r56, %r49, %r52, %r53;
	mul.wide.s32 	%rd4, %r56, 4;
	add.s64 	%rd1, %rd3, %rd4;
	shl.b32 	%r57, %r51, 7;
	mov.u32 	%r58, _ZZ11LU_DiagonalPfiiiE4tile;
	add.s32 	%r59, %r58, %r57;
	shl.b32 	%r60, %r1, 2;
	add.s32 	%r2, %r59, %r60;
	@%p2 bra 	$L__BB0_2;
	ld.global.f32 	%f2, [%rd1];
	st.shared.f32 	[%r2], %f2;
$L__BB0_2:
	bar.sync 	0;
	setp.lt.s32 	%p3, %r47, 1;
	@%p3 bra 	$L__BB0_29;
	add.s32 	%r3, %r1, 1;
	add.s32 	%r64, %r58, %r60;
	mad.lo.s32 	%r65, %r1, 124, %r64;
	add.s32 	%r4, %r65, %r60;
	add.s32 	%r5, %r47, -1;
	sub.s32 	%r66, %r5, %r1;
	add.s32 	%r6, %r47, -2;
	sub.s32 	%r7, %r6, %r1;
	cvt.u16.u32 	%rs1, %r47;
	and.b32  	%r8, %r66, 3;
	shl.b32 	%r67, %r1, 7;
	add.s32 	%r9, %r64, %r67;
	add.s32 	%r10, %r1, 3;
	neg.s32 	%r11, %r47;
	add.s32 	%r12, %r64, 256;
	mov.b32 	%r91, 0;
	mov.b16 	%rs13, 0;
	mov.u16 	%rs14, %rs13;
$L__BB0_4:
	setp.ge.u32 	%p4, %r3, %r47;
	setp.ne.s32 	%p5, %r1, %r91;
	or.pred  	%p6, %p5, %p4;
	@%p6 bra 	$L__BB0_12;
	setp.eq.s32 	%p7, %r8, 0;
	mov.u32 	%r92, %r3;
	@%p7 bra 	$L__BB0_9;
	add.s32 	%r92, %r1, 2;
	setp.eq.s32 	%p8, %r8, 1;
	ld.shared.f32 	%f3, [%r9+128];
	ld.shared.f32 	%f1, [%r4];
	div.rn.f32 	%f4, %f3, %f1;
	st.shared.f32 	[%r9+128], %f4;
	@%p8 bra 	$L__BB0_9;
	setp.eq.s32 	%p9, %r8, 2;
	ld.shared.f32 	%f5, [%r9+256];
	div.rn.f32 	%f6, %f5, %f1;
	st.shared.f32 	[%r9+256], %f6;
	mov.u32 	%r92, %r10;
	@%p9 bra 	$L__BB0_9;
	add.s32 	%r92, %r1, 4;
	ld.shared.f32 	%f7, [%r9+384];
	div.rn.f32 	%f8, %f7, %f1;
	st.shared.f32 	[%r9+384], %f8;
$L__BB0_9:
	setp.lt.u32 	%p10, %r7, 3;
	@%p10 bra 	$L__BB0_12;
	add.s32 	%r94, %r11, %r92;
	shl.b32 	%r69, %r92, 7;
	add.s32 	%r93, %r12, %r69;
$L__BB0_11:
	ld.shared.f32 	%f9, [%r93+-256];
	ld.shared.f32 	%f10, [%r4];
	div.rn.f32 	%f11, %f9, %f10;
	st.shared.f32 	[%r93+-256], %f11;
	ld.shared.f32 	%f12, [%r93+-128];
	ld.shared.f32 	%f13, [%r4];
	div.rn.f32 	%f14, %f12, %f13;
	st.shared.f32 	[%r93+-128], %f14;
	ld.shared.f32 	%f15, [%r93];
	ld.shared.f32 	%f16, [%r4];
	div.rn.f32 	%f17, %f15, %f16;
	st.shared.f32 	[%r93], %f17;
	ld.shared.f32 	%f18, [%r93+128];
	ld.shared.f32 	%f19, [%r4];
	div.rn.f32 	%f20, %f18, %f19;
	st.shared.f32 	[%r93+128], %f20;
	add.s32 	%r94, %r94, 4;
	add.s32 	%r93, %r93, 512;
	setp.ne.s32 	%p11, %r94, 0;
	@%p11 bra 	$L__BB0_11;
$L__BB0_12:
	bar.sync 	0;
	add.s32 	%r23, %r91, 1;
	setp.ge.s32 	%p12, %r23, %r47;
	@%p12 bra 	$L__BB0_28;
	not.b16 	%rs9, %rs13;
	add.s16 	%rs10, %rs9, %rs1;
	cvt.u32.u16 	%r70, %rs10;
	and.b32  	%r71, %r70, 7;
	not.b16 	%rs11, %rs14;
	add.s16 	%rs12, %rs11, %rs1;
	cvt.u32.u16 	%r72, %rs12;
	and.b32  	%r73, %r72, 15;
	sub.s32 	%r74, %r5, %r91;
	shl.b32 	%r75, %r91, 7;
	mov.u32 	%r76, _ZZ11LU_DiagonalPfiiiE4tile;
	add.s32 	%r24, %r76, %r75;
	and.b32  	%r25, %r74, 15;
	and.b32  	%r26, %r74, -16;
	and.b32  	%r27, %r72, 7;
	and.b32  	%r28, %r70, 3;
	sub.s32 	%r29, %r6, %r91;
	add.s32 	%r30, %r73, -1;
	add.s32 	%r31, %r71, -1;
	mov.u32 	%r98, %r23;
	bra.uni 	$L__BB0_25;
$L__BB0_14:
	setp.eq.s32 	%p15, %r25, 0;
	@%p15 bra 	$L__BB0_24;
	setp.lt.u32 	%p16, %r30, 7;
	@%p16 bra 	$L__BB0_17;
	ld.shared.f32 	%f101, [%r42];
	shl.b32 	%r84, %r99, 2;
	add.s32 	%r85, %r24, %r84;
	ld.shared.f32 	%f102, [%r85];
	mul.f32 	%f103, %f101, %f102;
	add.s32 	%r86, %r41, %r84;
	ld.shared.f32 	%f104, [%r86];
	sub.f32 	%f105, %f104, %f103;
	st.shared.f32 	[%r86], %f105;
	ld.shared.f32 	%f106, [%r42];
	ld.shared.f32 	%f107, [%r85+4];
	mul.f32 	%f108, %f106, %f107;
	ld.shared.f32 	%f109, [%r86+4];
	sub.f32 	%f110, %f109, %f108;
	st.shared.f32 	[%r86+4], %f110;
	ld.shared.f32 	%f111, [%r42];
	ld.shared.f32 	%f112, [%r85+8];
	mul.f32 	%f113, %f111, %f112;
	ld.shared.f32 	%f114, [%r86+8];
	sub.f32 	%f115, %f114, %f113;
	st.shared.f32 	[%r86+8], %f115;
	ld.shared.f32 	%f116, [%r42];
	ld.shared.f32 	%f117, [%r85+12];
	mul.f32 	%f118, %f116, %f117;
	ld.shared.f32 	%f119, [%r86+12];
	sub.f32 	%f120, %f119, %f118;
	st.shared.f32 	[%r86+12], %f120;
	ld.shared.f32 	%f121, [%r42];
	ld.shared.f32 	%f122, [%r85+16];
	mul.f32 	%f123, %f121, %f122;
	ld.shared.f32 	%f124, [%r86+16];
	sub.f32 	%f125, %f124, %f123;
	st.shared.f32 	[%r86+16], %f125;
	ld.shared.f32 	%f126, [%r42];
	ld.shared.f32 	%f127, [%r85+20];
	mul.f32 	%f128, %f126, %f127;
	ld.shared.f32 	%f129, [%r86+20];
	sub.f32 	%f130, %f129, %f128;
	st.shared.f32 	[%r86+20], %f130;
	ld.shared.f32 	%f131, [%r42];
	ld.shared.f32 	%f132, [%r85+24];
	mul.f32 	%f133, %f131, %f132;
	ld.shared.f32 	%f134, [%r86+24];
	sub.f32 	%f135, %f134, %f133;
	st.shared.f32 	[%r86+24], %f135;
	ld.shared.f32 	%f136, [%r42];
	ld.shared.f32 	%f137, [%r85+28];
	mul.f32 	%f138, %f136, %f137;
	ld.shared.f32 	%f139, [%r86+28];
	sub.f32 	%f140, %f139, %f138;
	st.shared.f32 	[%r86+28], %f140;
	add.s32 	%r99, %r99, 8;
$L__BB0_17:
	setp.eq.s32 	%p17, %r27, 0;
	@%p17 bra 	$L__BB0_24;
	setp.lt.u32 	%p18, %r31, 3;
	@%p18 bra 	$L__BB0_20;
	ld.shared.f32 	%f141, [%r42];
	shl.b32 	%r87, %r99, 2;
	add.s32 	%r88, %r24, %r87;
	ld.shared.f32 	%f142, [%r88];
	mul.f32 	%f143, %f141, %f142;
	add.s32 	%r89, %r41, %r87;
	ld.shared.f32 	%f144, [%r89];
	sub.f32 	%f145, %f144, %f143;
	st.shared.f32 	[%r89], %f145;
	ld.shared.f32 	%f146, [%r42];
	ld.shared.f32 	%f147, [%r88+4];
	mul.f32 	%f148, %f146, %f147;
	ld.shared.f32 	%f149, [%r89+4];
	sub.f32 	%f150, %f149, %f148;
	st.shared.f32 	[%r89+4], %f150;
	ld.shared.f32 	%f151, [%r42];
	ld.shared.f32 	%f152, [%r88+8];
	mul.f32 	%f153, %f151, %f152;
	ld.shared.f32 	%f154, [%r89+8];
	sub.f32 	%f155, %f154, %f153;
	st.shared.f32 	[%r89+8], %f155;
	ld.shared.f32 	%f156, [%r42];
	ld.shared.f32 	%f157, [%r88+12];
	mul.f32 	%f158, %f156, %f157;
	ld.shared.f32 	%f159, [%r89+12];
	sub.f32 	%f160, %f159, %f158;
	st.shared.f32 	[%r89+12], %f160;
	add.s32 	%r99, %r99, 4;
$L__BB0_20:
	setp.eq.s32 	%p19, %r28, 0;
	@%p19 bra 	$L__BB0_24;
	setp.eq.s32 	%p20, %r28, 1;
	ld.shared.f32 	%f161, [%r42];
	shl.b32 	%r90, %r99, 2;
	add.s32 	%r37, %r24, %r90;
	ld.shared.f32 	%f162, [%r37];
	mul.f32 	%f163, %f161, %f162;
	add.s32 	%r38, %r41, %r90;
	ld.shared.f32 	%f164, [%r38];
	sub.f32 	%f165, %f164, %f163;
	st.shared.f32 	[%r38], %f165;
	@%p20 bra 	$L__BB0_24;
	setp.eq.s32 	%p21, %r28, 2;
	ld.shared.f32 	%f166, [%r42];
	ld.shared.f32 	%f167, [%r37+4];
	mul.f32 	%f168, %f166, %f167;
	ld.shared.f32 	%f169, [%r38+4];
	sub.f32 	%f170, %f169, %f168;
	st.shared.f32 	[%r38+4], %f170;
	@%p21 bra 	$L__BB0_24;
	ld.shared.f32 	%f171, [%r42];
	ld.shared.f32 	%f172, [%r37+8];
	mul.f32 	%f173, %f171, %f172;
	ld.shared.f32 	%f174, [%r38+8];
	sub.f32 	%f175, %f174, %f173;
	st.shared.f32 	[%r38+8], %f175;
$L__BB0_24:
	add.s32 	%r98, %r98, 1;
	setp.eq.s32 	%p22, %r98, %r47;
	@%p22 bra 	$L__BB0_28;
$L__BB0_25:
	setp.lt.u32 	%p13, %r29, 15;
	shl.b32 	%r77, %r98, 7;
	mov.u32 	%r78, _ZZ11LU_DiagonalPfiiiE4tile;
	add.s32 	%r41, %r78, %r77;
	shl.b32 	%r79, %r91, 2;
	add.s32 	%r42, %r41, %r79;
	mov.u32 	%r99, %r23;
	@%p13 bra 	$L__BB0_14;
	mov.b32 	%r100, 0;
	mov.u32 	%r99, %r23;
$L__BB0_27:
	.pragma "nounroll";
	ld.shared.f32 	%f21, [%r42];
	shl.b32 	%r81, %r99, 2;
	add.s32 	%r82, %r24, %r81;
	ld.shared.f32 	%f22, [%r82];
	mul.f32 	%f23, %f21, %f22;
	add.s32 	%r83, %r41, %r81;
	ld.shared.f32 	%f24, [%r83];
	sub.f32 	%f25, %f24, %f23;
	st.shared.f32 	[%r83], %f25;
	ld.shared.f32 	%f26, [%r42];
	ld.shared.f32 	%f27, [%r82+4];
	mul.f32 	%f28, %f26, %f27;
	ld.shared.f32 	%f29, [%r83+4];
	sub.f32 	%f30, %f29, %f28;
	st.shared.f32 	[%r83+4], %f30;
	ld.shared.f32 	%f31, [%r42];
	ld.shared.f32 	%f32, [%r82+8];
	mul.f32 	%f33, %f31, %f32;
	ld.shared.f32 	%f34, [%r83+8];
	sub.f32 	%f35, %f34, %f33;
	st.shared.f32 	[%r83+8], %f35;
	ld.shared.f32 	%f36, [%r42];
	ld.shared.f32 	%f37, [%r82+12];
	mul.f32 	%f38, %f36, %f37;
	ld.shared.f32 	%f39, [%r83+12];
	sub.f32 	%f40, %f39, %f38;
	st.shared.f32 	[%r83+12], %f40;
	ld.shared.f32 	%f41, [%r42];
	ld.shared.f32 	%f42, [%r82+16];
	mul.f32 	%f43, %f41, %f42;
	ld.shared.f32 	%f44, [%r83+16];
	sub.f32 	%f45, %f44, %f43;
	st.shared.f32 	[%r83+16], %f45;
	ld.shared.f32 	%f46, [%r42];
	ld.shared.f32 	%f47, [%r82+20];
	mul.f32 	%f48, %f46, %f47;
	ld.shared.f32 	%f49, [%r83+20];
	sub.f32 	%f50, %f49, %f48;
	st.shared.f32 	[%r83+20], %f50;
	ld.shared.f32 	%f51, [%r42];
	ld.shared.f32 	%f52, [%r82+24];
	mul.f32 	%f53, %f51, %f52;
	ld.shared.f32 	%f54, [%r83+24];
	sub.f32 	%f55, %f54, %f53;
	st.shared.f32 	[%r83+24], %f55;
	ld.shared.f32 	%f56, [%r42];
	ld.shared.f32 	%f57, [%r82+28];
	mul.f32 	%f58, %f56, %f57;
	ld.shared.f32 	%f59, [%r83+28];
	sub.f32 	%f60, %f59, %f58;
	st.shared.f32 	[%r83+28], %f60;
	ld.shared.f32 	%f61, [%r42];
	ld.shared.f32 	%f62, [%r82+32];
	mul.f32 	%f63, %f61, %f62;
	ld.shared.f32 	%f64, [%r83+32];
	sub.f32 	%f65, %f64, %f63;
	st.shared.f32 	[%r83+32], %f65;
	ld.shared.f32 	%f66, [%r42];
	ld.shared.f32 	%f67, [%r82+36];
	mul.f32 	%f68, %f66, %f67;
	ld.shared.f32 	%f69, [%r83+36];
	sub.f32 	%f70, %f69, %f68;
	st.shared.f32 	[%r83+36], %f70;
	ld.shared.f32 	%f71, [%r42];
	ld.shared.f32 	%f72, [%r82+40];
	mul.f32 	%f73, %f71, %f72;
	ld.shared.f32 	%f74, [%r83+40];
	sub.f32 	%f75, %f74, %f73;
	st.shared.f32 	[%r83+40], %f75;
	ld.shared.f32 	%f76, [%r42];
	ld.shared.f32 	%f77, [%r82+44];
	mul.f32 	%f78, %f76, %f77;
	ld.shared.f32 	%f79, [%r83+44];
	sub.f32 	%f80, %f79, %f78;
	st.shared.f32 	[%r83+44], %f80;
	ld.shared.f32 	%f81, [%r42];
	ld.shared.f32 	%f82, [%r82+48];
	mul.f32 	%f83, %f81, %f82;
	ld.shared.f32 	%f84, [%r83+48];
	sub.f32 	%f85, %f84, %f83;
	st.shared.f32 	[%r83+48], %f85;
	ld.shared.f32 	%f86, [%r42];
	ld.shared.f32 	%f87, [%r82+52];
	mul.f32 	%f88, %f86, %f87;
	ld.shared.f32 	%f89, [%r83+52];
	sub.f32 	%f90, %f89, %f88;
	st.shared.f32 	[%r83+52], %f90;
	ld.shared.f32 	%f91, [%r42];
	ld.shared.f32 	%f92, [%r82+56];
	mul.f32 	%f93, %f91, %f92;
	ld.shared.f32 	%f94, [%r83+56];
	sub.f32 	%f95, %f94, %f93;
	st.shared.f32 	[%r83+56], %f95;
	ld.shared.f32 	%f96, [%r42];
	ld.shared.f32 	%f97, [%r82+60];
	mul.f32 	%f98, %f96, %f97;
	ld.shared.f32 	%f99, [%r83+60];
	sub.f32 	%f100, %f99, %f98;
	st.shared.f32 	[%r83+60], %f100;
	add.s32 	%r99, %r99, 16;
	add.s32 	%r100, %r100, 16;
	setp.eq.s32 	%p14, %r100, %r26;
	@%p14 bra 	$L__BB0_14;
	bra.uni 	$L__BB0_27;
$L__BB0_28:
	bar.sync 	0;
	setp.ne.s32 	%p23, %r23, %r47;
	add.s16 	%rs14, %rs14, 1;
	add.s16 	%rs13, %rs13, 1;
	mov.u32 	%r91, %r23;
	@%p23 bra 	$L__BB0_4;
$L__BB0_29:
	not.pred 	%p24, %p1;
	@%p24 bra 	$L__BB0_31;
	ld.shared.f32 	%f176, [%r2];
	st.global.f32 	[%rd1], %f176;
$L__BB0_31:
	ret;

}
	// .globl	_Z24Update_OffDiagonalBlocksPfiii
.visible .entry _Z24Update_OffDiagonalBlocksPfiii(
	.param .u64 .ptr .align 1 _Z24Update_OffDiagonalBlocksPfiii_param_0,
	.param .u32 _Z24Update_OffDiagonalBlocksPfiii_param_1,
	.param .u32 _Z24Update_OffDiagonalBlocksPfiii_param_2,
	.param .u32 _Z24Update_OffDiagonalBlocksPfiii_param_3
)
{
	.reg .pred 	%p<16>;
	.reg .b32 	%r<113>;
	.reg .b32 	%f<128>;
	.reg .b64 	%rd<9>;
	// demoted variable
	.shared .align 4 .b8 _ZZ24Update_OffDiagonalBlocksPfiiiE8tile_Aii[4096];
	// demoted variable
	.shared .align 4 .b8 _ZZ24Update_OffDiagonalBlocksPfiiiE8tile_Aij[4096];
	// demoted variable
	.shared .align 4 .b8 _ZZ24Update_OffDiagonalBlocksPfiiiE8tile_Aji[4096];
	ld.param.u64 	%rd4, [_Z24Update_OffDiagonalBlocksPfiii_param_0];
	ld.param.u32 	%r40, [_Z24Update_OffDiagonalBlocksPfiii_param_1];
	ld.param.u32 	%r38, [_Z24Update_OffDiagonalBlocksPfiii_param_2];
	ld.param.u32 	%r39, [_Z24Update_OffDiagonalBlocksPfiii_param_3];
	cvta.to.global.u64 	%rd1, %rd4;
	mov.u32 	%r1, %tid.x;
	mov.u32 	%r2, %tid.y;
	add.s32 	%r3, %r40, %r2;
	add.s32 	%r4, %r40, %r1;
	setp.ge.s32 	%p2, %r3, %r39;
	setp.ge.s32 	%p3, %r1, %r38;
	shl.b32 	%r41, %r2, 7;
	mov.u32 	%r42, _ZZ24Update_OffDiagonalBlocksPfiiiE8tile_Aii;
	add.s32 	%r5, %r42, %r41;
	or.pred  	%p4, %p3, %p2;
	@%p4 bra 	$L__BB1_2;
	mad.lo.s32 	%r43, %r39, %r3, %r4;
	mul.wide.s32 	%rd5, %r43, 4;
	add.s64 	%rd6, %rd1, %rd5;
	ld.global.f32 	%f3, [%rd6];
	shl.b32 	%r44, %r1, 2;
	add.s32 	%r45, %r5, %r44;
	st.shared.f32 	[%r45], %f3;
$L__BB1_2:
	add.s32 	%r46, %r4, %r38;
	max.s32 	%r47, %r3, %r46;
	setp.lt.s32 	%p1, %r47, %r39;
	setp.ge.s32 	%p5, %r47, %r39;
	mad.lo.s32 	%r48, %r39, %r3, %r46;
	mul.wide.s32 	%rd7, %r48, 4;
	add.s64 	%rd2, %rd1, %rd7;
	mov.u32 	%r50, _ZZ24Update_OffDiagonalBlocksPfiiiE8tile_Aij;
	add.s32 	%r6, %r50, %r41;
	shl.b32 	%r51, %r1, 2;
	add.s32 	%r7, %r6, %r51;
	mad.lo.s32 	%r52, %r46, %r39, %r3;
	mul.wide.s32 	%rd8, %r52, 4;
	add.s64 	%rd3, %rd1, %rd8;
	shl.b32 	%r53, %r1, 7;
	mov.u32 	%r54, _ZZ24Update_OffDiagonalBlocksPfiiiE8tile_Aji;
	add.s32 	%r8, %r54, %r53;
	shl.b32 	%r55, %r2, 2;
	add.s32 	%r9, %r8, %r55;
	@%p5 bra 	$L__BB1_4;
	ld.global.f32 	%f4, [%rd2];
	st.shared.f32 	[%r7], %f4;
	ld.global.f32 	%f5, [%rd3];
	st.shared.f32 	[%r9], %f5;
$L__BB1_4:
	bar.sync 	0;
	setp.lt.s32 	%p6, %r38, 1;
	@%p6 bra 	$L__BB1_18;
	and.b32  	%r10, %r38, 7;
	add.s32 	%r11, %r10, -1;
	and.b32  	%r12, %r38, 3;
	and.b32  	%r13, %r38, 2147483640;
	and.b32  	%r14, %r38, 1;
	neg.s32 	%r15, %r13;
	add.s32 	%r59, %r55, %r54;
	add.s32 	%r16, %r59, 512;
	add.s32 	%r62, %r41, %r50;
	add.s32 	%r17, %r62, 16;
	mov.b32 	%r104, 0;
$L__BB1_6:
	setp.lt.u32 	%p7, %r38, 8;
	shl.b32 	%r64, %r104, 2;
	add.s32 	%r65, %r5, %r64;
	ld.shared.f32 	%f1, [%r65];
	add.s32 	%r66, %r8, %r64;
	ld.shared.f32 	%f2, [%r66];
	mov.b32 	%r111, 0;
	@%p7 bra 	$L__BB1_9;
	mov.u32 	%r68, _ZZ24Update_OffDiagonalBlocksPfiiiE8tile_Aji;
	add.s32 	%r69, %r68, %r64;
	add.s32 	%r108, %r69, 512;
	mov.u32 	%r70, _ZZ24Update_OffDiagonalBlocksPfiiiE8tile_Aii;
	add.s32 	%r71, %r70, %r64;
	add.s32 	%r105, %r71, 512;
	mov.u32 	%r106, %r17;
	mov.u32 	%r107, %r16;
	mov.u32 	%r109, %r15;
$L__BB1_8:
	.pragma "nounroll";
	ld.shared.f32 	%f6, [%r108+-512];
	mul.f32 	%f7, %f1, %f6;
	ld.shared.f32 	%f8, [%r106+-16];
	sub.f32 	%f9, %f8, %f7;
	st.shared.f32 	[%r106+-16], %f9;
	ld.shared.f32 	%f10, [%r105+-512];
	mul.f32 	%f11, %f2, %f10;
	ld.shared.f32 	%f12, [%r107+-512];
	sub.f32 	%f13, %f12, %f11;
	st.shared.f32 	[%r107+-512], %f13;
	ld.shared.f32 	%f14, [%r108+-384];
	mul.f32 	%f15, %f1, %f14;
	ld.shared.f32 	%f16, [%r106+-12];
	sub.f32 	%f17, %f16, %f15;
	st.shared.f32 	[%r106+-12], %f17;
	ld.shared.f32 	%f18, [%r105+-384];
	mul.f32 	%f19, %f2, %f18;
	ld.shared.f32 	%f20, [%r107+-384];
	sub.f32 	%f21, %f20, %f19;
	st.shared.f32 	[%r107+-384], %f21;
	ld.shared.f32 	%f22, [%r108+-256];
	mul.f32 	%f23, %f1, %f22;
	ld.shared.f32 	%f24, [%r106+-8];
	sub.f32 	%f25, %f24, %f23;
	st.shared.f32 	[%r106+-8], %f25;
	ld.shared.f32 	%f26, [%r105+-256];
	mul.f32 	%f27, %f2, %f26;
	ld.shared.f32 	%f28, [%r107+-256];
	sub.f32 	%f29, %f28, %f27;
	st.shared.f32 	[%r107+-256], %f29;
	ld.shared.f32 	%f30, [%r108+-128];
	mul.f32 	%f31, %f1, %f30;
	ld.shared.f32 	%f32, [%r106+-4];
	sub.f32 	%f33, %f32, %f31;
	st.shared.f32 	[%r106+-4], %f33;
	ld.shared.f32 	%f34, [%r105+-128];
	mul.f32 	%f35, %f2, %f34;
	ld.shared.f32 	%f36, [%r107+-128];
	sub.f32 	%f37, %f36, %f35;
	st.shared.f32 	[%r107+-128], %f37;
	ld.shared.f32 	%f38, [%r108];
	mul.f32 	%f39, %f1, %f38;
	ld.shared.f32 	%f40, [%r106];
	sub.f32 	%f41, %f40, %f39;
	st.shared.f32 	[%r106], %f41;
	ld.shared.f32 	%f42, [%r105];
	mul.f32 	%f43, %f2, %f42;
	ld.shared.f32 	%f44, [%r107];
	sub.f32 	%f45, %f44, %f43;
	st.shared.f32 	[%r107], %f45;
	ld.shared.f32 	%f46, [%r108+128];
	mul.f32 	%f47, %f1, %f46;
	ld.shared.f32 	%f48, [%r106+4];
	sub.f32 	%f49, %f48, %f47;
	st.shared.f32 	[%r106+4], %f49;
	ld.shared.f32 	%f50, [%r105+128];
	mul.f32 	%f51, %f2, %f50;
	ld.shared.f32 	%f52, [%r107+128];
	sub.f32 	%f53, %f52, %f51;
	st.shared.f32 	[%r107+128], %f53;
	ld.shared.f32 	%f54, [%r108+256];
	mul.f32 	%f55, %f1, %f54;
	ld.shared.f32 	%f56, [%r106+8];
	sub.f32 	%f57, %f56, %f55;
	st.shared.f32 	[%r106+8], %f57;
	ld.shared.f32 	%f58, [%r105+256];
	mul.f32 	%f59, %f2, %f58;
	ld.shared.f32 	%f60, [%r107+256];
	sub.f32 	%f61, %f60, %f59;
	st.shared.f32 	[%r107+256], %f61;
	ld.shared.f32 	%f62, [%r108+384];
	mul.f32 	%f63, %f1, %f62;
	ld.shared.f32 	%f64, [%r106+12];
	sub.f32 	%f65, %f64, %f63;
	st.shared.f32 	[%r106+12], %f65;
	ld.shared.f32 	%f66, [%r105+384];
	mul.f32 	%f67, %f2, %f66;
	ld.shared.f32 	%f68, [%r107+384];
	sub.f32 	%f69, %f68, %f67;
	st.shared.f32 	[%r107+384], %f69;
	add.s32 	%r109, %r109, 8;
	add.s32 	%r108, %r108, 1024;
	add.s32 	%r107, %r107, 1024;
	add.s32 	%r106, %r106, 32;
	add.s32 	%r105, %r105, 1024;
	setp.ne.s32 	%p8, %r109, 0;
	mov.u32 	%r111, %r13;
	@%p8 bra 	$L__BB1_8;
$L__BB1_9:
	setp.eq.s32 	%p9, %r10, 0;
	@%p9 bra 	$L__BB1_17;
	mov.u32 	%r73, _ZZ24Update_OffDiagonalBlocksPfiiiE8tile_Aii;
	add.s32 	%r32, %r73, %r64;
	setp.lt.u32 	%p10, %r11, 3;
	@%p10 bra 	$L__BB1_12;
	shl.b32 	%r74, %r111, 7;
	add.s32 	%r76, %r54, %r74;
	shl.b32 	%r77, %r104, 2;
	add.s32 	%r78, %r76, %r77;
	ld.shared.f32 	%f70, [%r78];
	mul.f32 	%f71, %f1, %f70;
	shl.b32 	%r79, %r111, 2;
	add.s32 	%r80, %r6, %r79;
	ld.shared.f32 	%f72, [%r80];
	sub.f32 	%f73, %f72, %f71;
	st.shared.f32 	[%r80], %f73;
	add.s32 	%r81, %r32, %r74;
	ld.shared.f32 	%f74, [%r81];
	mul.f32 	%f75, %f2, %f74;
	shl.b32 	%r82, %r2, 2;
	add.s32 	%r83, %r76, %r82;
	ld.shared.f32 	%f76, [%r83];
	sub.f32 	%f77, %f76, %f75;
	st.shared.f32 	[%r83], %f77;
	ld.shared.f32 	%f78, [%r78+128];
	mul.f32 	%f79, %f1, %f78;
	ld.shared.f32 	%f80, [%r80+4];
	sub.f32 	%f81, %f80, %f79;
	st.shared.f32 	[%r80+4], %f81;
	ld.shared.f32 	%f82, [%r81+128];
	mul.f32 	%f83, %f2, %f82;
	ld.shared.f32 	%f84, [%r83+128];
	sub.f32 	%f85, %f84, %f83;
	st.shared.f32 	[%r83+128], %f85;
	ld.shared.f32 	%f86, [%r78+256];
	mul.f32 	%f87, %f1, %f86;
	ld.shared.f32 	%f88, [%r80+8];
	sub.f32 	%f89, %f88, %f87;
	st.shared.f32 	[%r80+8], %f89;
	ld.shared.f32 	%f90, [%r81+256];
	mul.f32 	%f91, %f2, %f90;
	ld.shared.f32 	%f92, [%r83+256];
	sub.f32 	%f93, %f92, %f91;
	st.shared.f32 	[%r83+256], %f93;
	ld.shared.f32 	%f94, [%r78+384];
	mul.f32 	%f95, %f1, %f94;
	ld.shared.f32 	%f96, [%r80+12];
	sub.f32 	%f97, %f96, %f95;
	st.shared.f32 	[%r80+12], %f97;
	ld.shared.f32 	%f98, [%r81+384];
	mul.f32 	%f99, %f2, %f98;
	ld.shared.f32 	%f100, [%r83+384];
	sub.f32 	%f101, %f100, %f99;
	st.shared.f32 	[%r83+384], %f101;
	add.s32 	%r111, %r111, 4;
$L__BB1_12:
	setp.eq.s32 	%p11, %r12, 0;
	@%p11 bra 	$L__BB1_17;
	setp.eq.s32 	%p12, %r12, 1;
	@%p12 bra 	$L__BB1_15;
	shl.b32 	%r84, %r111, 7;
	add.s32 	%r86, %r54, %r84;
	shl.b32 	%r87, %r104, 2;
	add.s32 	%r88, %r86, %r87;
	ld.shared.f32 	%f102, [%r88];
	mul.f32 	%f103, %f1, %f102;
	shl.b32 	%r89, %r111, 2;
	add.s32 	%r90, %r6, %r89;
	ld.shared.f32 	%f104, [%r90];
	sub.f32 	%f105, %f104, %f103;
	st.shared.f32 	[%r90], %f105;
	add.s32 	%r91, %r32, %r84;
	ld.shared.f32 	%f106, [%r91];
	mul.f32 	%f107, %f2, %f106;
	shl.b32 	%r92, %r2, 2;
	add.s32 	%r93, %r86, %r92;
	ld.shared.f32 	%f108, [%r93];
	sub.f32 	%f109, %f108, %f107;
	st.shared.f32 	[%r93], %f109;
	ld.shared.f32 	%f110, [%r88+128];
	mul.f32 	%f111, %f1, %f110;
	ld.shared.f32 	%f112, [%r90+4];
	sub.f32 	%f113, %f112, %f111;
	st.shared.f32 	[%r90+4], %f113;
	ld.shared.f32 	%f114, [%r91+128];
	mul.f32 	%f115, %f2, %f114;
	ld.shared.f32 	%f116, [%r93+128];
	sub.f32 	%f117, %f116, %f115;
	st.shared.f32 	[%r93+128], %f117;
	add.s32 	%r111, %r111, 2;
$L__BB1_15:
	setp.eq.s32 	%p13, %r14, 0;
	@%p13 bra 	$L__BB1_17;
	shl.b32 	%r94, %r111, 7;
	add.s32 	%r96, %r54, %r94;
	shl.b32 	%r97, %r104, 2;
	add.s32 	%r98, %r96, %r97;
	ld.shared.f32 	%f118, [%r98];
	mul.f32 	%f119, %f1, %f118;
	shl.b32 	%r99, %r111, 2;
	add.s32 	%r100, %r6, %r99;
	ld.shared.f32 	%f120, [%r100];
	sub.f32 	%f121, %f120, %f119;
	st.shared.f32 	[%r100], %f121;
	add.s32 	%r101, %r32, %r94;
	ld.shared.f32 	%f122, [%r101];
	mul.f32 	%f123, %f2, %f122;
	shl.b32 	%r102, %r2, 2;
	add.s32 	%r103, %r96, %r102;
	ld.shared.f32 	%f124, [%r103];
	sub.f32 	%f125, %f124, %f123;
	st.shared.f32 	[%r103], %f125;
$L__BB1_17:
	add.s32 	%r104, %r104, 1;
	setp.ne.s32 	%p14, %r104, %r38;
	@%p14 bra 	$L__BB1_6;
$L__BB1_18:
	bar.sync 	0;
	not.pred 	%p15, %p1;
	@%p15 bra 	$L__BB1_20;
	ld.shared.f32 	%f126, [%r7];
	st.global.f32 	[%rd2], %f126;
	ld.shared.f32 	%f127, [%r9];
	st.global.f32 	[%rd3], %f127;
$L__BB1_20:
	ret;

}
	// .globl	_Z22Update_SchurComplementPfiiiii
.visible .entry _Z22Update_SchurComplementPfiiiii(
	.param .u64 .ptr .align 1 _Z22Update_SchurComplementPfiiiii_param_0,
	.param .u32 _Z22Update_SchurComplementPfiiiii_param_1,
	.param .u32 _Z22Update_SchurComplementPfiiiii_param_2,
	.param .u32 _Z22Update_SchurComplementPfiiiii_param_3,
	.param .u32 _Z22Update_SchurComplementPfiiiii_param_4,
	.param .u32 _Z22Update_SchurComplementPfiiiii_param_5
)
{
	.reg .pred 	%p<18>;
	.reg .b32 	%r<74>;
	.reg .b32 	%f<121>;
	.reg .b64 	%rd<9>;
	// demoted variable
	.shared .align 4 .b8 _ZZ22Update_SchurComplementPfiiiiiE8tile_Aik[4096];
	// demoted variable
	.shared .align 4 .b8 _ZZ22Update_SchurComplementPfiiiiiE8tile_Akj[4096];
	ld.param.u64 	%rd3, [_Z22Update_SchurComplementPfiiiii_param_0];
	ld.param.u32 	%r32, [_Z22Update_SchurComplementPfiiiii_param_1];
	ld.param.u32 	%r35, [_Z22Update_SchurComplementPfiiiii_param_2];
	ld.param.u32 	%r33, [_Z22Update_SchurComplementPfiiiii_param_4];
	ld.param.u32 	%r34, [_Z22Update_SchurComplementPfiiiii_param_5];
	cvta.to.global.u64 	%rd1, %rd3;
	mov.u32 	%r1, %tid.x;
	mov.u32 	%r2, %tid.y;
	add.s32 	%r3, %r32, %r2;
	add.s32 	%r4, %r3, %r33;
	add.s32 	%r36, %r35, %r1;
	add.s32 	%r5, %r36, %r33;
	setp.ge.s32 	%p1, %r4, %r34;
	setp.ge.s32 	%p2, %r1, %r33;
	shl.b32 	%r37, %r2, 7;
	mov.u32 	%r38, _ZZ22Update_SchurComplementPfiiiiiE8tile_Aik;
	add.s32 	%r6, %r38, %r37;
	or.pred  	%p3, %p2, %p1;
	@%p3 bra 	$L__BB2_2;
	add.s32 	%r39, %r32, %r1;
	mad.lo.s32 	%r40, %r4, %r34, %r39;
	mul.wide.s32 	%rd4, %r40, 4;
	add.s64 	%rd5, %rd1, %rd4;
	ld.global.f32 	%f18, [%rd5];
	shl.b32 	%r41, %r1, 2;
	add.s32 	%r42, %r6, %r41;
	st.shared.f32 	[%r42], %f18;
$L__BB2_2:
	setp.ge.s32 	%p4, %r2, %r33;
	setp.ge.s32 	%p5, %r5, %r34;
	or.pred  	%p6, %p4, %p5;
	@%p6 bra 	$L__BB2_4;
	mad.lo.s32 	%r43, %r34, %r3, %r5;
	mul.wide.s32 	%rd6, %r43, 4;
	add.s64 	%rd7, %rd1, %rd6;
	ld.global.f32 	%f19, [%rd7];
	mov.u32 	%r45, _ZZ22Update_SchurComplementPfiiiiiE8tile_Akj;
	add.s32 	%r46, %r45, %r37;
	shl.b32 	%r47, %r1, 2;
	add.s32 	%r48, %r46, %r47;
	st.shared.f32 	[%r48], %f19;
$L__BB2_4:
	bar.sync 	0;
	setp.lt.s32 	%p7, %r33, 1;
	@%p7 bra 	$L__BB2_21;
	mad.lo.s32 	%r50, %r4, %r34, %r5;
	mul.wide.s32 	%rd8, %r50, 4;
	add.s64 	%rd2, %rd1, %rd8;
	shl.b32 	%r51, %r1, 2;
	mov.u32 	%r52, _ZZ22Update_SchurComplementPfiiiiiE8tile_Akj;
	add.s32 	%r7, %r52, %r51;
	ld.global.f32 	%f112, [%rd2];
	and.b32  	%r8, %r33, 15;
	add.s32 	%r9, %r8, -1;
	and.b32  	%r10, %r33, 7;
	add.s32 	%r11, %r10, -1;
	and.b32  	%r12, %r33, 2147483632;
	and.b32  	%r13, %r33, 3;
	neg.s32 	%r14, %r12;
	add.s32 	%r55, %r37, %r38;
	add.s32 	%r15, %r55, 32;
	add.s32 	%r16, %r7, 1024;
	mov.b32 	%r67, 0;
$L__BB2_6:
	setp.lt.u32 	%p8, %r33, 16;
	mov.f32 	%f120, 0f00000000;
	mov.b32 	%r72, 0;
	@%p8 bra 	$L__BB2_9;
	mov.f32 	%f120, 0f00000000;
	mov.u32 	%r68, %r16;
	mov.u32 	%r69, %r15;
	mov.u32 	%r70, %r14;
$L__BB2_8:
	.pragma "nounroll";
	ld.shared.f32 	%f23, [%r69+-32];
	ld.shared.f32 	%f24, [%r68+-1024];
	fma.rn.f32 	%f25, %f23, %f24, %f120;
	ld.shared.f32 	%f26, [%r69+-28];
	ld.shared.f32 	%f27, [%r68+-896];
	fma.rn.f32 	%f28, %f26, %f27, %f25;
	ld.shared.f32 	%f29, [%r69+-24];
	ld.shared.f32 	%f30, [%r68+-768];
	fma.rn.f32 	%f31, %f29, %f30, %f28;
	ld.shared.f32 	%f32, [%r69+-20];
	ld.shared.f32 	%f33, [%r68+-640];
	fma.rn.f32 	%f34, %f32, %f33, %f31;
	ld.shared.f32 	%f35, [%r69+-16];
	ld.shared.f32 	%f36, [%r68+-512];
	fma.rn.f32 	%f37, %f35, %f36, %f34;
	ld.shared.f32 	%f38, [%r69+-12];
	ld.shared.f32 	%f39, [%r68+-384];
	fma.rn.f32 	%f40, %f38, %f39, %f37;
	ld.shared.f32 	%f41, [%r69+-8];
	ld.shared.f32 	%f42, [%r68+-256];
	fma.rn.f32 	%f43, %f41, %f42, %f40;
	ld.shared.f32 	%f44, [%r69+-4];
	ld.shared.f32 	%f45, [%r68+-128];
	fma.rn.f32 	%f46, %f44, %f45, %f43;
	ld.shared.f32 	%f47, [%r69];
	ld.shared.f32 	%f48, [%r68];
	fma.rn.f32 	%f49, %f47, %f48, %f46;
	ld.shared.f32 	%f50, [%r69+4];
	ld.shared.f32 	%f51, [%r68+128];
	fma.rn.f32 	%f52, %f50, %f51, %f49;
	ld.shared.f32 	%f53, [%r69+8];
	ld.shared.f32 	%f54, [%r68+256];
	fma.rn.f32 	%f55, %f53, %f54, %f52;
	ld.shared.f32 	%f56, [%r69+12];
	ld.shared.f32 	%f57, [%r68+384];
	fma.rn.f32 	%f58, %f56, %f57, %f55;
	ld.shared.f32 	%f59, [%r69+16];
	ld.shared.f32 	%f60, [%r68+512];
	fma.rn.f32 	%f61, %f59, %f60, %f58;
	ld.shared.f32 	%f62, [%r69+20];
	ld.shared.f32 	%f63, [%r68+640];
	fma.rn.f32 	%f64, %f62, %f63, %f61;
	ld.shared.f32 	%f65, [%r69+24];
	ld.shared.f32 	%f66, [%r68+768];
	fma.rn.f32 	%f67, %f65, %f66, %f64;
	ld.shared.f32 	%f68, [%r69+28];
	ld.shared.f32 	%f69, [%r68+896];
	fma.rn.f32 	%f120, %f68, %f69, %f67;
	add.s32 	%r70, %r70, 16;
	add.s32 	%r69, %r69, 64;
	add.s32 	%r68, %r68, 2048;
	setp.ne.s32 	%p9, %r70, 0;
	mov.u32 	%r72, %r12;
	@%p9 bra 	$L__BB2_8;
$L__BB2_9:
	setp.eq.s32 	%p10, %r8, 0;
	@%p10 bra 	$L__BB2_19;
	setp.lt.u32 	%p11, %r9, 7;
	@%p11 bra 	$L__BB2_12;
	shl.b32 	%r57, %r72, 2;
	add.s32 	%r58, %r6, %r57;
	ld.shared.f32 	%f71, [%r58];
	shl.b32 	%r59, %r72, 7;
	add.s32 	%r60, %r7, %r59;
	ld.shared.f32 	%f72, [%r60];
	fma.rn.f32 	%f73, %f71, %f72, %f120;
	ld.shared.f32 	%f74, [%r58+4];
	ld.shared.f32 	%f75, [%r60+128];
	fma.rn.f32 	%f76, %f74, %f75, %f73;
	ld.shared.f32 	%f77, [%r58+8];
	ld.shared.f32 	%f78, [%r60+256];
	fma.rn.f32 	%f79, %f77, %f78, %f76;
	ld.shared.f32 	%f80, [%r58+12];
	ld.shared.f32 	%f81, [%r60+384];
	fma.rn.f32 	%f82, %f80, %f81, %f79;
	ld.shared.f32 	%f83, [%r58+16];
	ld.shared.f32 	%f84, [%r60+512];
	fma.rn.f32 	%f85, %f83, %f84, %f82;
	ld.shared.f32 	%f86, [%r58+20];
	ld.shared.f32 	%f87, [%r60+640];
	fma.rn.f32 	%f88, %f86, %f87, %f85;
	ld.shared.f32 	%f89, [%r58+24];
	ld.shared.f32 	%f90, [%r60+768];
	fma.rn.f32 	%f91, %f89, %f90, %f88;
	ld.shared.f32 	%f92, [%r58+28];
	ld.shared.f32 	%f93, [%r60+896];
	fma.rn.f32 	%f120, %f92, %f93, %f91;
	add.s32 	%r72, %r72, 8;
$L__BB2_12:
	setp.eq.s32 	%p12, %r10, 0;
	@%p12 bra 	$L__BB2_19;
	setp.lt.u32 	%p13, %r11, 3;
	@%p13 bra 	$L__BB2_15;
	shl.b32 	%r61, %r72, 2;
	add.s32 	%r62, %r6, %r61;
	ld.shared.f32 	%f95, [%r62];
	shl.b32 	%r63, %r72, 7;
	add.s32 	%r64, %r7, %r63;
	ld.shared.f32 	%f96, [%r64];
	fma.rn.f32 	%f97, %f95, %f96, %f120;
	ld.shared.f32 	%f98, [%r62+4];
	ld.shared.f32 	%f99, [%r64+128];
	fma.rn.f32 	%f100, %f98, %f99, %f97;
	ld.shared.f32 	%f101, [%r62+8];
	ld.shared.f32 	%f102, [%r64+256];
	fma.rn.f32 	%f103, %f101, %f102, %f100;
	ld.shared.f32 	%f104, [%r62+12];
	ld.shared.f32 	%f105, [%r64+384];
	fma.rn.f32 	%f120, %f104, %f105, %f103;
	add.s32 	%r72, %r72, 4;
$L__BB2_15:
	setp.eq.s32 	%p14, %r13, 0;
	@%p14 bra 	$L__BB2_19;
	setp.eq.s32 	%p15, %r13, 1;
	shl.b32 	%r65, %r72, 2;
	add.s32 	%r29, %r6, %r65;
	ld.shared.f32 	%f106, [%r29];
	shl.b32 	%r66, %r72, 7;
	add.s32 	%r30, %r7, %r66;
	ld.shared.f32 	%f107, [%r30];
	fma.rn.f32 	%f120, %f106, %f107, %f120;
	@%p15 bra 	$L__BB2_19;
	setp.eq.s32 	%p16, %r13, 2;
	ld.shared.f32 	%f108, [%r29+4];
	ld.shared.f32 	%f109, [%r30+128];
	fma.rn.f32 	%f120, %f108, %f109, %f120;
	@%p16 bra 	$L__BB2_19;
	ld.shared.f32 	%f110, [%r29+8];
	ld.shared.f32 	%f111, [%r30+256];
	fma.rn.f32 	%f120, %f110, %f111, %f120;
$L__BB2_19:
	sub.f32 	%f112, %f112, %f120;
	add.s32 	%r67, %r67, 1;
	setp.ne.s32 	%p17, %r67, %r33;
	@%p17 bra 	$L__BB2_6;
	st.global.f32 	[%rd2], %f112;
$L__BB2_21:
	ret;

}


// ===== COMPILED SASS (sm_100) =====

	.target	sm_100

	.elftype	@"ET_EXEC"


//--------------------- .note.nv.tkinfo           --------------------------
	.section	.note.nv.tkinfo,"",@"SHT_NOTE"
	.sectionflags	@"SHF_NOTE_NV_TKINFO"
	.tkinfo
        /*0018*/ 	.word	0x00000002
        /*0030*/ 	.string	""
        /*0030*/ 	.string	"ptxas"
        /*0030*/ 	.string	"Cuda compilation tools, release 13.0, V13.0.88"
        /*0030*/ 	.string	"Build cuda_13.0.r13.0/compiler.36424714_0"
        /*0030*/ 	.string	"-arch sm_100 -m 64 "



//--------------------- .note.nv.cuinfo           --------------------------
	.section	.note.nv.cuinfo,"",@"SHT_NOTE"
	.sectionflags	@"SHF_NOTE_NV_CUINFO"
        /*0018*/ 	.short	0x0002
        /*001a*/ 	.short	0x0064
        /*001c*/ 	.short	0x0082
	.zero		2


//--------------------- .nv.info                  --------------------------
	.section	.nv.info,"",@"SHT_CUDA_INFO"
	.align	4


	//----- nvinfo : EIATTR_REGCOUNT
	.align		4
        /*0000*/ 	.byte	0x04, 0x2f
        /*0002*/ 	.short	(.L_1 - .L_0)
	.align		4
.L_0:
        /*0004*/ 	.word	index@(_Z11LU_DiagonalPfiii)
        /*0008*/ 	.word	0x00000015


	//----- nvinfo : EIATTR_FRAME_SIZE
	.align		4
.L_1:
        /*000c*/ 	.byte	0x04, 0x11
        /*000e*/ 	.short	(.L_3 - .L_2)
	.align		4
.L_2:
        /*0010*/ 	.word	index@($__internal_0_$__cuda_sm3x_div_rn_noftz_f32_slowpath)
        /*0014*/ 	.word	0x00000000


	//----- nvinfo : EIATTR_FRAME_SIZE
	.align		4
.L_3:
        /*0018*/ 	.byte	0x04, 0x11
        /*001a*/ 	.short	(.L_5 - .L_4)
	.align		4
.L_4:
        /*001c*/ 	.word	index@(_Z11LU_DiagonalPfiii)
        /*0020*/ 	.word	0x00000000


	//----- nvinfo : EIATTR_REGCOUNT
	.align		4
.L_5:
        /*0024*/ 	.byte	0x04, 0x2f
        /*0026*/ 	.short	(.L_7 - .L_6)
	.align		4
.L_6:
        /*0028*/ 	.word	index@(_Z24Update_OffDiagonalBlocksPfiii)
        /*002c*/ 	.word	0x00000020


	//----- nvinfo : EIATTR_FRAME_SIZE
	.align		4
.L_7:
        /*0030*/ 	.byte	0x04, 0x11
        /*0032*/ 	.short	(.L_9 - .L_8)
	.align		4
.L_8:
        /*0034*/ 	.word	index@(_Z24Update_OffDiagonalBlocksPfiii)
        /*0038*/ 	.word	0x00000000


	//----- nvinfo : EIATTR_REGCOUNT
	.align		4
.L_9:
        /*003c*/ 	.byte	0x04, 0x2f
        /*003e*/ 	.short	(.L_11 - .L_10)
	.align		4
.L_10:
        /*0040*/ 	.word	index@(_Z22Update_SchurComplementPfiiiii)
        /*0044*/ 	.word	0x0000001f


	//----- nvinfo : EIATTR_FRAME_SIZE
	.align		4
.L_11:
        /*0048*/ 	.byte	0x04, 0x11
        /*004a*/ 	.short	(.L_13 - .L_12)
	.align		4
.L_12:
        /*004c*/ 	.word	index@(_Z22Update_SchurComplementPfiiiii)
        /*0050*/ 	.word	0x00000000


	//----- nvinfo : EIATTR_MIN_STACK_SIZE
	.align		4
.L_13:
        /*0054*/ 	.byte	0x04, 0x12
        /*0056*/ 	.short	(.L_15 - .L_14)
	.align		4
.L_14:
        /*0058*/ 	.word	index@(_Z22Update_SchurComplementPfiiiii)
        /*005c*/ 	.word	0x00000000


	//----- nvinfo : EIATTR_MIN_STACK_SIZE
	.align		4
.L_15:
        /*0060*/ 	.byte	0x04, 0x12
        /*0062*/ 	.short	(.L_17 - .L_16)
	.align		4
.L_16:
        /*0064*/ 	.word	index@(_Z24Update_OffDiagonalBlocksPfiii)
        /*0068*/ 	.word	0x00000000


	//----- nvinfo : EIATTR_MIN_STACK_SIZE
	.align		4
.L_17:
        /*006c*/ 	.byte	0x04, 0x12
        /*006e*/ 	.short	(.L_19 - .L_18)
	.align		4
.L_18:
        /*0070*/ 	.word	index@(_Z11LU_DiagonalPfiii)
        /*0074*/ 	.word	0x00000000
.L_19:


//--------------------- .nv.compat                --------------------------
	.section	.nv.compat,"",@"SHT_CUDA_COMPAT_INFO"
	.align	4
        /*0000*/ 	.byte	0x02, 0x09, 0x00, 0x00, 0x02, 0x02, 0x01, 0x00, 0x02, 0x05, 0x05, 0x00, 0x03, 0x07, 0x01, 0x01
        /*0010*/ 	.byte	0x02, 0x03, 0x00, 0x00, 0x02, 0x06, 0x01, 0x00, 0x04, 0x0b, 0x08, 0x00, 0x01, 0x00, 0x00, 0x00
        /*0020*/ 	.byte	0x00, 0x00, 0x00, 0x00


//--------------------- .nv.info._Z22Update_SchurComplementPfiiiii --------------------------
	.section	.nv.info._Z22Update_SchurComplementPfiiiii,"",@"SHT_CUDA_INFO"
	.sectionflags	@""
	.align	4


	//----- nvinfo : EIATTR_CUDA_API_VERSION
	.align		4
        /*0000*/ 	.byte	0x04, 0x37
        /*0002*/ 	.short	(.L_21 - .L_20)
.L_20:
        /*0004*/ 	.word	0x00000082


	//----- nvinfo : EIATTR_KPARAM_INFO
	.align		4
.L_21:
        /*0008*/ 	.byte	0x04, 0x17
        /*000a*/ 	.short	(.L_23 - .L_22)
.L_22:
        /*000c*/ 	.word	0x00000000
        /*0010*/ 	.short	0x0005
        /*0012*/ 	.short	0x0018
        /*0014*/ 	.byte	0x00, 0xf0, 0x11, 0x00


	//----- nvinfo : EIATTR_KPARAM_INFO
	.align		4
.L_23:
        /*0018*/ 	.byte	0x04, 0x17
        /*001a*/ 	.short	(.L_25 - .L_24)
.L_24:
        /*001c*/ 	.word	0x00000000
        /*0020*/ 	.short	0x0004
        /*0022*/ 	.short	0x0014
        /*0024*/ 	.byte	0x00, 0xf0, 0x11, 0x00


	//----- nvinfo : EIATTR_KPARAM_INFO
	.align		4
.L_25:
        /*0028*/ 	.byte	0x04, 0x17
        /*002a*/ 	.short	(.L_27 - .L_26)
.L_26:
        /*002c*/ 	.word	0x00000000
        /*0030*/ 	.short	0x0003
        /*0032*/ 	.short	0x0010
        /*0034*/ 	.byte	0x00, 0xf0, 0x11, 0x00


	//----- nvinfo : EIATTR_KPARAM_INFO
	.align		4
.L_27:
        /*0038*/ 	.byte	0x04, 0x17
        /*003a*/ 	.short	(.L_29 - .L_28)
.L_28:
        /*003c*/ 	.word	0x00000000
        /*0040*/ 	.short	0x0002
        /*0042*/ 	.short	0x000c
        /*0044*/ 	.byte	0x00, 0xf0, 0x11, 0x00


	//----- nvinfo : EIATTR_KPARAM_INFO
	.align		4
.L_29:
        /*0048*/ 	.byte	0x04, 0x17
        /*004a*/ 	.short	(.L_31 - .L_30)
.L_30:
        /*004c*/ 	.word	0x00000000
        /*0050*/ 	.short	0x0001
        /*0052*/ 	.short	0x0008
        /*0054*/ 	.byte	0x00, 0xf0, 0x11, 0x00


	//----- nvinfo : EIATTR_KPARAM_INFO
	.align		4
.L_31:
        /*0058*/ 	.byte	0x04, 0x17
        /*005a*/ 	.short	(.L_33 - .L_32)
.L_32:
        /*005c*/ 	.word	0x00000000
        /*0060*/ 	.short	0x0000
        /*0062*/ 	.short	0x0000
        /*0064*/ 	.byte	0x00, 0xf5, 0x21, 0x00


	//----- nvinfo : EIATTR_SPARSE_MMA_MASK
	.align		4
.L_33:
        /*0068*/ 	.byte	0x03, 0x50
        /*006a*/ 	.short	0x0000


	//----- nvinfo : EIATTR_MAXREG_COUNT
	.align		4
        /*006c*/ 	.byte	0x03, 0x1b
        /*006e*/ 	.short	0x00ff


	//----- nvinfo : EIATTR_NUM_BARRIERS
	.align		4
        /*0070*/ 	.byte	0x02, 0x4c
        /*0072*/ 	.byte	0x01
	.zero		1


	//----- nvinfo : EIATTR_MERCURY_ISA_VERSION
	.align		4
        /*0074*/ 	.byte	0x03, 0x5f
        /*0076*/ 	.short	0x0101


	//----- nvinfo : EIATTR_UNUSED_LOAD_BYTE_OFFSET
	.align		4
        /*0078*/ 	.byte	0x04, 0x44
        /*007a*/ 	.short	(.L_35 - .L_34)


	//   ....[0]....
.L_34:
        /*007c*/ 	.word	0x00000990
        /*0080*/ 	.word	0x00000fff


	//----- nvinfo : EIATTR_VRC_CTA_INIT_COUNT
	.align		4
.L_35:
        /*0084*/ 	.byte	0x02, 0x4a
	.zero		1
	.zero		1


	//----- nvinfo : EIATTR_EXIT_INSTR_OFFSETS
	.align		4
        /*0088*/ 	.byte	0x04, 0x1c
        /*008a*/ 	.short	(.L_37 - .L_36)


	//   ....[0]....
.L_36:
        /*008c*/ 	.word	0x00000240


	//   ....[1]....
        /*0090*/ 	.word	0x00000a50


	//----- nvinfo : EIATTR_CBANK_PARAM_SIZE
	.align		4
.L_37:
        /*0094*/ 	.byte	0x03, 0x19
        /*0096*/ 	.short	0x001c


	//----- nvinfo : EIATTR_PARAM_CBANK
	.align		4
        /*0098*/ 	.byte	0x04, 0x0a
        /*009a*/ 	.short	(.L_39 - .L_38)
	.align		4
.L_38:
        /*009c*/ 	.word	index@(.nv.constant0._Z22Update_SchurComplementPfiiiii)
        /*00a0*/ 	.short	0x0380
        /*00a2*/ 	.short	0x001c


	//----- nvinfo : EIATTR_SW_WAR
	.align		4
.L_39:
        /*00a4*/ 	.byte	0x04, 0x36
        /*00a6*/ 	.short	(.L_41 - .L_40)
.L_40:
        /*00a8*/ 	.word	0x00000008
.L_41:


//--------------------- .nv.info._Z24Update_OffDiagonalBlocksPfiii --------------------------
	.section	.nv.info._Z24Update_OffDiagonalBlocksPfiii,"",@"SHT_CUDA_INFO"
	.sectionflags	@""
	.align	4


	//----- nvinfo : EIATTR_CUDA_API_VERSION
	.align		4
        /*0000*/ 	.byte	0x04, 0x37
        /*0002*/ 	.short	(.L_43 - .L_42)
.L_42:
        /*0004*/ 	.word	0x00000082


	//----- nvinfo : EIATTR_KPARAM_INFO
	.align		4
.L_43:
        /*0008*/ 	.byte	0x04, 0x17
        /*000a*/ 	.short	(.L_45 - .L_44)
.L_44:
        /*000c*/ 	.word	0x00000000
        /*0010*/ 	.short	0x0003
        /*0012*/ 	.short	0x0010
        /*0014*/ 	.byte	0x00, 0xf0, 0x11, 0x00


	//----- nvinfo : EIATTR_KPARAM_INFO
	.align		4
.L_45:
        /*0018*/ 	.byte	0x04, 0x17
        /*001a*/ 	.short	(.L_47 - .L_46)
.L_46:
        /*001c*/ 	.word	0x00000000
        /*0020*/ 	.short	0x0002
        /*0022*/ 	.short	0x000c
        /*0024*/ 	.byte	0x00, 0xf0, 0x11, 0x00


	//----- nvinfo : EIATTR_KPARAM_INFO
	.align		4
.L_47:
        /*0028*/ 	.byte	0x04, 0x17
        /*002a*/ 	.short	(.L_49 - .L_48)
.L_48:
        /*002c*/ 	.word	0x00000000
        /*0030*/ 	.short	0x0001
        /*0032*/ 	.short	0x0008
        /*0034*/ 	.byte	0x00, 0xf0, 0x11, 0x00


	//----- nvinfo : EIATTR_KPARAM_INFO
	.align		4
.L_49:
        /*0038*/ 	.byte	0x04, 0x17
        /*003a*/ 	.short	(.L_51 - .L_50)
.L_50:
        /*003c*/ 	.word	0x00000000
        /*0040*/ 	.short	0x0000
        /*0042*/ 	.short	0x0000
        /*0044*/ 	.byte	0x00, 0xf5, 0x21, 0x00


	//----- nvinfo : EIATTR_SPARSE_MMA_MASK
	.align		4
.L_51:
        /*0048*/ 	.byte	0x03, 0x50
        /*004a*/ 	.short	0x0000


	//----- nvinfo : EIATTR_MAXREG_COUNT
	.align		4
        /*004c*/ 	.byte	0x03, 0x1b
        /*004e*/ 	.short	0x00ff


	//----- nvinfo : EIATTR_NUM_BARRIERS
	.align		4
        /*0050*/ 	.byte	0x02, 0x4c
        /*0052*/ 	.byte	0x01
	.zero		1


	//----- nvinfo : EIATTR_MERCURY_ISA_VERSION
	.align		4
        /*0054*/ 	.byte	0x03, 0x5f
        /*0056*/ 	.short	0x0101


	//----- nvinfo : EIATTR_VRC_CTA_INIT_COUNT
	.align		4
        /*0058*/ 	.byte	0x02, 0x4a
	.zero		1
	.zero		1


	//----- nvinfo : EIATTR_EXIT_INSTR_OFFSETS
	.align		4
        /*005c*/ 	.byte	0x04, 0x1c
        /*005e*/ 	.short	(.L_53 - .L_52)


	//   ....[0]....
.L_52:
        /*0060*/ 	.word	0x00000ea0


	//   ....[1]....
        /*0064*/ 	.word	0x00000f10


	//----- nvinfo : EIATTR_CBANK_PARAM_SIZE
	.align		4
.L_53:
        /*0068*/ 	.byte	0x03, 0x19
        /*006a*/ 	.short	0x0014


	//----- nvinfo : EIATTR_PARAM_CBANK
	.align		4
        /*006c*/ 	.byte	0x04, 0x0a
        /*006e*/ 	.short	(.L_55 - .L_54)
	.align		4
.L_54:
        /*0070*/ 	.word	index@(.nv.constant0._Z24Update_OffDiagonalBlocksPfiii)
        /*0074*/ 	.short	0x0380
        /*0076*/ 	.short	0x0014


	//----- nvinfo : EIATTR_SW_WAR
	.align		4
.L_55:
        /*0078*/ 	.byte	0x04, 0x36
        /*007a*/ 	.short	(.L_57 - .L_56)
.L_56:
        /*007c*/ 	.word	0x00000008
.L_57:


//--------------------- .nv.info._Z11LU_DiagonalPfiii --------------------------
	.section	.nv.info._Z11LU_DiagonalPfiii,"",@"SHT_CUDA_INFO"
	.sectionflags	@""
	.align	4


	//----- nvinfo : EIATTR_CUDA_API_VERSION
	.align		4
        /*0000*/ 	.byte	0x04, 0x37
        /*0002*/ 	.short	(.L_59 - .L_58)
.L_58:
        /*0004*/ 	.word	0x00000082


	//----- nvinfo : EIATTR_KPARAM_INFO
	.align		4
.L_59:
        /*0008*/ 	.byte	0x04, 0x17
        /*000a*/ 	.short	(.L_61 - .L_60)
.L_60:
        /*000c*/ 	.word	0x00000000
        /*0010*/ 	.short	0x0003
        /*0012*/ 	.short	0x0010
        /*0014*/ 	.byte	0x00, 0xf0, 0x11, 0x00


	//----- nvinfo : EIATTR_KPARAM_INFO
	.align		4
.L_61:
        /*0018*/ 	.byte	0x04, 0x17
        /*001a*/ 	.short	(.L_63 - .L_62)
.L_62:
        /*001c*/ 	.word	0x00000000
        /*0020*/ 	.short	0x0002
        /*0022*/ 	.short	0x000c
        /*0024*/ 	.byte	0x00, 0xf0, 0x11, 0x00


	//----- nvinfo : EIATTR_KPARAM_INFO
	.align		4
.L_63:
        /*0028*/ 	.byte	0x04, 0x17
        /*002a*/ 	.short	(.L_65 - .L_64)
.L_64:
        /*002c*/ 	.word	0x00000000
        /*0030*/ 	.short	0x0001
        /*0032*/ 	.short	0x0008
        /*0034*/ 	.byte	0x00, 0xf0, 0x11, 0x00


	//----- nvinfo : EIATTR_KPARAM_INFO
	.align		4
.L_65:
        /*0038*/ 	.byte	0x04, 0x17
        /*003a*/ 	.short	(.L_67 - .L_66)
.L_66:
        /*003c*/ 	.word	0x00000000
        /*0040*/ 	.short	0x0000
        /*0042*/ 	.short	0x0000
        /*0044*/ 	.byte	0x00, 0xf5, 0x21, 0x00


	//----- nvinfo : EIATTR_SPARSE_MMA_MASK
	.align		4
.L_67:
        /*0048*/ 	.byte	0x03, 0x50
        /*004a*/ 	.short	0x0000


	//----- nvinfo : EIATTR_MAXREG_COUNT
	.align		4
        /*004c*/ 	.byte	0x03, 0x1b
        /*004e*/ 	.short	0x00ff


	//----- nvinfo : EIATTR_NUM_BARRIERS
	.align		4
        /*0050*/ 	.byte	0x02, 0x4c
        /*0052*/ 	.byte	0x01
	.zero		1


	//----- nvinfo : EIATTR_MERCURY_ISA_VERSION
	.align		4
        /*0054*/ 	.byte	0x03, 0x5f
        /*0056*/ 	.short	0x0101


	//----- nvinfo : EIATTR_VRC_CTA_INIT_COUNT
	.align		4
        /*0058*/ 	.byte	0x02, 0x4a
	.zero		1
	.zero		1


	//----- nvinfo : EIATTR_EXIT_INSTR_OFFSETS
	.align		4
        /*005c*/ 	.byte	0x04, 0x1c
        /*005e*/ 	.short	(.L_69 - .L_68)


	//   ....[0]....
.L_68:
        /*0060*/ 	.word	0x000019a0


	//   ....[1]....
        /*0064*/ 	.word	0x00001ab0


	//----- nvinfo : EIATTR_CRS_STACK_SIZE
	.align		4
.L_69:
        /*0068*/ 	.byte	0x04, 0x1e
        /*006a*/ 	.short	(.L_71 - .L_70)
.L_70:
        /*006c*/ 	.word	0x00000000


	//----- nvinfo : EIATTR_CBANK_PARAM_SIZE
	.align		4
.L_71:
        /*0070*/ 	.byte	0x03, 0x19
        /*0072*/ 	.short	0x0014


	//----- nvinfo : EIATTR_PARAM_CBANK
	.align		4
        /*0074*/ 	.byte	0x04, 0x0a
        /*0076*/ 	.short	(.L_73 - .L_72)
	.align		4
.L_72:
        /*0078*/ 	.word	index@(.nv.constant0._Z11LU_DiagonalPfiii)
        /*007c*/ 	.short	0x0380
        /*007e*/ 	.short	0x0014


	//----- nvinfo : EIATTR_SW_WAR
	.align		4
.L_73:
        /*0080*/ 	.byte	0x04, 0x36
        /*0082*/ 	.short	(.L_75 - .L_74)
.L_74:
        /*0084*/ 	.word	0x00000008
.L_75:


//--------------------- .nv.callgraph             --------------------------
	.section	.nv.callgraph,"",@"SHT_CUDA_CALLGRAPH"
	.align	4
	.sectionentsize	8
	.align		4
        /*0000*/ 	.word	0x00000000
	.align		4
        /*0004*/ 	.word	0xffffffff
	.align		4
        /*0008*/ 	.word	0x00000000
	.align		4
        /*000c*/ 	.word	0xfffffffe
	.align		4
        /*0010*/ 	.word	0x00000000
	.align		4
        /*0014*/ 	.word	0xfffffffd
	.align		4
        /*0018*/ 	.word	0x00000000
	.align		4
        /*001c*/ 	.word	0xfffffffc


//--------------------- .text._Z22Update_SchurComplementPfiiiii --------------------------
	.section	.text._Z22Update_SchurComplementPfiiiii,"ax",@progbits
	.align	128
        .global         _Z22Update_SchurComplementPfiiiii
        .type           _Z22Update_SchurComplementPfiiiii,@function
        .size           _Z22Update_SchurComplementPfiiiii,(.L_x_56 - _Z22Update_SchurComplementPfiiiii)
        .other          _Z22Update_SchurComplementPfiiiii,@"STO_CUDA_ENTRY STV_DEFAULT"
_Z22Update_SchurComplementPfiiiii:
.text._Z22Update_SchurComplementPfiiiii:
[----:B------:R-:W-:Y:S01]  /*0000*/  LDC R1, c[0x0][0x37c] ;  /* 0x0000df00ff017b82 */ /* 0x000fe20000000800 */
[----:B------:R-:W0:Y:S07]  /*0010*/  S2R R13, SR_TID.Y ;  /* 0x00000000000d7919 */ /* 0x000e2e0000002200 */
[----:B------:R-:W1:Y:S01]  /*0020*/  LDC R2, c[0x0][0x394] ;  /* 0x0000e500ff027b82 */ /* 0x000e620000000800 */
[----:B------:R-:W0:Y:S01]  /*0030*/  LDCU.64 UR4, c[0x0][0x388] ;  /* 0x00007100ff0477ac */ /* 0x000e220008000a00 */
[----:B------:R-:W2:Y:S01]  /*0040*/  S2R R17, SR_TID.X ;  /* 0x0000000000117919 */ /* 0x000ea20000002100 */
[----:B------:R-:W3:Y:S01]  /*0050*/  LDCU UR8, c[0x0][0x398] ;  /* 0x00007300ff0877ac */ /* 0x000ee20008000800 */
[----:B------:R-:W4:Y:S01]  /*0060*/  LDCU.64 UR6, c[0x0][0x358] ;  /* 0x00006b00ff0677ac */ /* 0x000f220008000a00 */
[----:B0-----:R-:W-:-:S04]  /*0070*/  IADD3 R9, PT, PT, R13, UR4, RZ ;  /* 0x000000040d097c10 */ /* 0x001fc8000fffe0ff */
[-C--:B-1----:R-:W-:Y:S02]  /*0080*/  IADD3 R3, PT, PT, R9, R2.reuse, RZ ;  /* 0x0000000209037210 */ /* 0x082fe40007ffe0ff */
[----:B--2---:R-:W-:Y:S02]  /*0090*/  IADD3 R0, PT, PT, R2, UR5, R17 ;  /* 0x0000000502007c10 */ /* 0x004fe4000fffe011 */
[----:B---3--:R-:W-:Y:S02]  /*00a0*/  ISETP.GE.AND P0, PT, R3, UR8, PT ;  /* 0x0000000803007c0c */ /* 0x008fe4000bf06270 */
[----:B------:R-:W-:Y:S02]  /*00b0*/  ISETP.GE.AND P1, PT, R0, UR8, PT ;  /* 0x0000000800007c0c */ /* 0x000fe4000bf26270 */
[-C--:B------:R-:W-:Y:S02]  /*00c0*/  ISETP.GE.OR P0, PT, R17, R2.reuse, P0 ;  /* 0x000000021100720c */ /* 0x080fe40000706670 */
[----:B------:R-:W-:-:S11]  /*00d0*/  ISETP.GE.OR P1, PT, R13, R2, P1 ;  /* 0x000000020d00720c */ /* 0x000fd60000f26670 */
[----:B------:R-:W0:Y:S01]  /*00e0*/  @!P0 LDC.64 R4, c[0x0][0x380] ;  /* 0x0000e000ff048b82 */ /* 0x000e220000000a00 */
[----:B------:R-:W-:Y:S01]  /*00f0*/  @!P0 IADD3 R8, PT, PT, R17, UR4, RZ ;  /* 0x0000000411088c10 */ /* 0x000fe2000fffe0ff */
[----:B------:R-:W-:-:S04]  /*0100*/  @!P1 IMAD R9, R9, UR8, R0 ;  /* 0x0000000809099c24 */ /* 0x000fc8000f8e0200 */
[----:B------:R-:W-:Y:S02]  /*0110*/  @!P0 IMAD R11, R3, UR8, R8 ;  /* 0x00000008030b8c24 */ /* 0x000fe4000f8e0208 */
[----:B------:R-:W1:Y:S02]  /*0120*/  @!P1 LDC.64 R6, c[0x0][0x380] ;  /* 0x0000e000ff069b82 */ /* 0x000e640000000a00 */
[----:B0-----:R-:W-:-:S06]  /*0130*/  @!P0 IMAD.WIDE R4, R11, 0x4, R4 ;  /* 0x000000040b048825 */ /* 0x001fcc00078e0204 */
[----:B----4-:R0:W2:Y:S01]  /*0140*/  @!P0 LDG.E R4, desc[UR6][R4.64] ;  /* 0x0000000604048981 */ /* 0x0100a2000c1e1900 */
[----:B-1----:R-:W-:-:S06]  /*0150*/  @!P1 IMAD.WIDE R6, R9, 0x4, R6 ;  /* 0x0000000409069825 */ /* 0x002fcc00078e0206 */
[----:B------:R-:W3:Y:S01]  /*0160*/  @!P1 LDG.E R6, desc[UR6][R6.64] ;  /* 0x0000000606069981 */ /* 0x000ee2000c1e1900 */
[----:B------:R-:W1:Y:S01]  /*0170*/  S2R R11, SR_CgaCtaId ;  /* 0x00000000000b7919 */ /* 0x000e620000008800 */
[----:B------:R-:W-:-:S05]  /*0180*/  MOV R8, 0x400 ;  /* 0x0000040000087802 */ /* 0x000fca0000000f00 */
[----:B------:R-:W-:Y:S01]  /*0190*/  @!P1 VIADD R9, R8, 0x1000 ;  /* 0x0000100008099836 */ /* 0x000fe20000000000 */
[----:B-1----:R-:W-:-:S04]  /*01a0*/  LEA R18, R11, R8, 0x18 ;  /* 0x000000080b127211 */ /* 0x002fc800078ec0ff */
[----:B------:R-:W-:Y:S02]  /*01b0*/  @!P1 LEA R9, R11, R9, 0x18 ;  /* 0x000000090b099211 */ /* 0x000fe400078ec0ff */
[C---:B------:R-:W-:Y:S02]  /*01c0*/  LEA R18, R13.reuse, R18, 0x7 ;  /* 0x000000120d127211 */ /* 0x040fe400078e38ff */
[----:B------:R-:W-:-:S03]  /*01d0*/  @!P1 LEA R10, R13, R9, 0x7 ;  /* 0x000000090d0a9211 */ /* 0x000fc600078e38ff */
[C---:B------:R-:W-:Y:S01]  /*01e0*/  @!P0 IMAD R9, R17.reuse, 0x4, R18 ;  /* 0x0000000411098824 */ /* 0x040fe200078e0212 */
[----:B0-----:R-:W-:Y:S02]  /*01f0*/  @!P1 LEA R5, R17, R10, 0x2 ;  /* 0x0000000a11059211 */ /* 0x001fe400078e10ff */
[----:B------:R-:W-:Y:S02]  /*0200*/  ISETP.GE.AND P2, PT, R2, 0x1, PT ;  /* 0x000000010200780c */ /* 0x000fe40003f46270 */
[----:B--2---:R0:W-:Y:S04]  /*0210*/  @!P0 STS [R9], R4 ;  /* 0x0000000409008388 */ /* 0x0041e80000000800 */
[----:B---3--:R0:W-:Y:S01]  /*0220*/  @!P1 STS [R5], R6 ;  /* 0x0000000605009388 */ /* 0x0081e20000000800 */
[----:B------:R-:W-:Y:S06]  /*0230*/  BAR.SYNC.DEFER_BLOCKING 0x0 ;  /* 0x0000000000007b1d */ /* 0x000fec0000010000 */
[----:B------:R-:W-:Y:S05]  /*0240*/  @!P2 EXIT ;  /* 0x000000000000a94d */ /* 0x000fea0003800000 */
[----:B------:R-:W1:Y:S01]  /*0250*/  LDC.64 R24, c[0x0][0x380] ;  /* 0x0000e000ff187b82 */ /* 0x000e620000000a00 */
[----:B------:R-:W-:-:S04]  /*0260*/  IMAD R3, R3, UR8, R0 ;  /* 0x0000000803037c24 */ /* 0x000fc8000f8e0200 */
[----:B-1----:R-:W-:-:S05]  /*0270*/  IMAD.WIDE R24, R3, 0x4, R24 ;  /* 0x0000000403187825 */ /* 0x002fca00078e0218 */
[----:B------:R1:W5:Y:S01]  /*0280*/  LDG.E R0, desc[UR6][R24.64] ;  /* 0x0000000618007981 */ /* 0x000362000c1e1900 */
[----:B------:R-:W-:Y:S01]  /*0290*/  IADD3 R8, PT, PT, R8, 0x1000, RZ ;  /* 0x0000100008087810 */ /* 0x000fe20007ffe0ff */
[----:B------:R-:W-:Y:S01]  /*02a0*/  UMOV UR4, URZ ;  /* 0x000000ff00047c82 */ /* 0x000fe20008000000 */
[C---:B------:R-:W-:Y:S02]  /*02b0*/  LOP3.LUT R16, R2.reuse, 0xf, RZ, 0xc0, !PT ;  /* 0x0000000f02107812 */ /* 0x040fe400078ec0ff */
[----:B------:R-:W-:Y:S02]  /*02c0*/  LOP3.LUT R7, R2, 0x7, RZ, 0xc0, !PT ;  /* 0x0000000702077812 */ /* 0x000fe400078ec0ff */
[----:B------:R-:W-:Y:S01]  /*02d0*/  LEA R8, R11, R8, 0x18 ;  /* 0x000000080b087211 */ /* 0x000fe200078ec0ff */
[----:B------:R-:W-:Y:S01]  /*02e0*/  VIADD R3, R16, 0xffffffff ;  /* 0xffffffff10037836 */ /* 0x000fe20000000000 */
[----:B0-----:R-:W-:Y:S02]  /*02f0*/  IADD3 R4, PT, PT, R7, -0x1, RZ ;  /* 0xffffffff07047810 */ /* 0x001fe40007ffe0ff */
[----:B------:R-:W-:-:S02]  /*0300*/  LOP3.LUT R6, R2, 0x7ffffff0, RZ, 0xc0, !PT ;  /* 0x7ffffff002067812 */ /* 0x000fc400078ec0ff */
[----:B------:R-:W-:Y:S02]  /*0310*/  LEA R17, R17, R8, 0x2 ;  /* 0x0000000811117211 */ /* 0x000fe400078e10ff */
[----:B------:R-:W-:Y:S02]  /*0320*/  ISETP.GE.U32.AND P0, PT, R3, 0x7, PT ;  /* 0x000000070300780c */ /* 0x000fe40003f06070 */
[----:B------:R-:W-:Y:S01]  /*0330*/  ISETP.GE.U32.AND P1, PT, R4, 0x3, PT ;  /* 0x000000030400780c */ /* 0x000fe20003f26070 */
[----:B------:R-:W-:Y:S01]  /*0340*/  IMAD.MOV R4, RZ, RZ, -R6 ;  /* 0x000000ffff047224 */ /* 0x000fe200078e0a06 */
[----:B------:R-:W-:Y:S02]  /*0350*/  LOP3.LUT R2, R2, 0x3, RZ, 0xc0, !PT ;  /* 0x0000000302027812 */ /* 0x000fe400078ec0ff */
[----:B------:R-:W-:Y:S02]  /*0360*/  IADD3 R3, PT, PT, R18, 0x20, RZ ;  /* 0x0000002012037810 */ /* 0x000fe40007ffe0ff */
[----:B-1----:R-:W-:-:S07]  /*0370*/  IADD3 R5, PT, PT, R17, 0x400, RZ ;  /* 0x0000040011057810 */ /* 0x002fce0007ffe0ff */
.L_x_5:
[----:B------:R-:W0:Y:S01]  /*0380*/  LDCU UR5, c[0x0][0x394] ;  /* 0x00007280ff0577ac */ /* 0x000e220008000800 */
[----:B------:R-:W-:Y:S01]  /*0390*/  HFMA2 R23, -RZ, RZ, 0, 0 ;  /* 0x00000000ff177431 */ /* 0x000fe200000001ff */
[----:B------:R-:W-:Y:S01]  /*03a0*/  MOV R19, RZ ;  /* 0x000000ff00137202 */ /* 0x000fe20000000f00 */
[----:B------:R-:W-:Y:S02]  /*03b0*/  UIADD3 UR4, UPT, UPT, UR4, 0x1, URZ ;  /* 0x0000000104047890 */ /* 0x000fe4000fffe0ff */
[----:B0-----:R-:W-:Y:S02]  /*03c0*/  UISETP.GE.U32.AND UP0, UPT, UR5, 0x10, UPT ;  /* 0x000000100500788c */ /* 0x001fe4000bf06070 */
[----:B------:R-:W-:-:S07]  /*03d0*/  UISETP.NE.AND UP1, UPT, UR4, UR5, UPT ;  /* 0x000000050400728c */ /* 0x000fce000bf25270 */
[----:B------:R-:W-:Y:S05]  /*03e0*/  BRA.U !UP0, `(.L_x_0) ;  /* 0x0000000108b87547 */ /* 0x000fea000b800000 */
[----:B------:R-:W-:Y:S01]  /*03f0*/  IMAD.MOV.U32 R23, RZ, RZ, RZ ;  /* 0x000000ffff177224 */ /* 0x000fe200078e00ff */
[----:B------:R-:W-:Y:S02]  /*0400*/  MOV R19, R5 ;  /* 0x0000000500137202 */ /* 0x000fe40000000f00 */
[----:B------:R-:W-:Y:S02]  /*0410*/  MOV R20, R3 ;  /* 0x0000000300147202 */ /* 0x000fe40000000f00 */
[----:B------:R-:W-:-:S07]  /*0420*/  MOV R21, R4 ;  /* 0x0000000400157202 */ /* 0x000fce0000000f00 */
.L_x_1:
[----:B------:R-:W-:Y:S01]  /*0430*/  LDS R8, [R19+-0x400] ;  /* 0xfffc000013087984 */ /* 0x000fe20000000800 */
[----:B------:R-:W-:-:S03]  /*0440*/  VIADD R21, R21, 0x10 ;  /* 0x0000001015157836 */ /* 0x000fc60000000000 */
[----:B------:R-:W0:Y:S02]  /*0450*/  LDS.128 R12, [R20+-0x20] ;  /* 0xffffe000140c7984 */ /* 0x000e240000000c00 */
[----:B------:R-:W-:Y:S02]  /*0460*/  ISETP.NE.AND P2, PT, R21, RZ, PT ;  /* 0x000000ff1500720c */ /* 0x000fe40003f45270 */
[----:B------:R-:W1:Y:S04]  /*0470*/  LDS R9, [R19+-0x380] ;  /* 0xfffc800013097984 */ /* 0x000e680000000800 */
[----:B------:R-:W2:Y:S04]  /*0480*/  LDS R27, [R19+-0x300] ;  /* 0xfffd0000131b7984 */ /* 0x000ea80000000800 */
[----:B------:R-:W-:Y:S01]  /*0490*/  LDS R22, [R19+-0x180] ;  /* 0xfffe800013167984 */ /* 0x000fe20000000800 */
[----:B0-----:R-:W-:-:S03]  /*04a0*/  FFMA R8, R12, R8, R23 ;  /* 0x000000080c087223 */ /* 0x001fc60000000017 */
[----:B------:R-:W0:Y:S01]  /*04b0*/  LDS R12, [R19+-0x280] ;  /* 0xfffd8000130c7984 */ /* 0x000e220000000800 */
[----:B-1----:R-:W-:-:S03]  /*04c0*/  FFMA R26, R9, R13, R8 ;  /* 0x0000000d091a7223 */ /* 0x002fc60000000008 */
[----:B------:R-:W-:Y:S01]  /*04d0*/  LDS R13, [R19+-0x200] ;  /* 0xfffe0000130d7984 */ /* 0x000fe20000000800 */
[----:B--2---:R-:W-:-:S03]  /*04e0*/  FFMA R27, R27, R14, R26 ;  /* 0x0000000e1b1b7223 */ /* 0x004fc6000000001a */
[----:B------:R-:W1:Y:S04]  /*04f0*/  LDS.128 R8, [R20+-0x10] ;  /* 0xfffff00014087984 */ /* 0x000e680000000c00 */
[----:B------:R-:W2:Y:S01]  /*0500*/  LDS R23, [R19+-0x100] ;  /* 0xffff000013177984 */ /* 0x000ea20000000800 */
[----:B0-----:R-:W-:-:S03]  /*0510*/  FFMA R15, R12, R15, R27 ;  /* 0x0000000f0c0f7223 */ /* 0x001fc6000000001b */
[----:B------:R-:W-:Y:S01]  /*0520*/  LDS R27, [R19] ;  /* 0x00000000131b7984 */ /* 0x000fe20000000800 */
[----:B-1----:R-:W-:-:S03]  /*0530*/  FFMA R13, R8, R13, R15 ;  /* 0x0000000d080d7223 */ /* 0x002fc6000000000f */
[----:B------:R-:W0:Y:S01]  /*0540*/  LDS R8, [R19+-0x80] ;  /* 0xffff800013087984 */ /* 0x000e220000000800 */
[----:B------:R-:W-:-:S03]  /*0550*/  FFMA R26, R22, R9, R13 ;  /* 0x00000009161a7223 */ /* 0x000fc6000000000d */
[----:B------:R-:W1:Y:S01]  /*0560*/  LDS.128 R12, [R20] ;  /* 0x00000000140c7984 */ /* 0x000e620000000c00 */
[----:B--2---:R-:W-:-:S03]  /*0570*/  FFMA R9, R23, R10, R26 ;  /* 0x0000000a17097223 */ /* 0x004fc6000000001a */
[----:B------:R-:W2:Y:S04]  /*0580*/  LDS R22, [R19+0x80] ;  /* 0x0000800013167984 */ /* 0x000ea80000000800 */
[----:B------:R-:W3:Y:S01]  /*0590*/  LDS R23, [R19+0x100] ;  /* 0x0001000013177984 */ /* 0x000ee20000000800 */
[----:B0-----:R-:W-:-:S04]  /*05a0*/  FFMA R9, R8, R11, R9 ;  /* 0x0000000b08097223 */ /* 0x001fc80000000009 */
[----:B-1----:R-:W-:Y:S02]  /*05b0*/  FFMA R9, R12, R27, R9 ;  /* 0x0000001b0c097223 */ /* 0x002fe40000000009 */
[----:B------:R-:W0:Y:S02]  /*05c0*/  LDS R12, [R19+0x180] ;  /* 0x00018000130c7984 */ /* 0x000e240000000800 */
[----:B--2---:R-:W-:Y:S02]  /*05d0*/  FFMA R22, R22, R13, R9 ;  /* 0x0000000d16167223 */ /* 0x004fe40000000009 */
[----:B------:R-:W-:Y:S02]  /*05e0*/  LDS R13, [R19+0x200] ;  /* 0x00020000130d7984 */ /* 0x000fe40000000800 */
[----:B---3--:R-:W-:Y:S02]  /*05f0*/  FFMA R23, R23, R14, R22 ;  /* 0x0000000e17177223 */ /* 0x008fe40000000016 */
[----:B------:R1:W2:Y:S04]  /*0600*/  LDS.128 R8, [R20+0x10] ;  /* 0x0000100014087984 */ /* 0x0002a80000000c00 */
[----:B------:R-:W3:Y:S04]  /*0610*/  LDS R27, [R19+0x280] ;  /* 0x00028000131b7984 */ /* 0x000ee80000000800 */
[----:B------:R-:W4:Y:S01]  /*0620*/  LDS R22, [R19+0x300] ;  /* 0x0003000013167984 */ /* 0x000f220000000800 */
[----:B-1----:R-:W-:-:S03]  /*0630*/  IADD3 R20, PT, PT, R20, 0x40, RZ ;  /* 0x0000004014147810 */ /* 0x002fc60007ffe0ff */
[----:B------:R1:W4:Y:S02]  /*0640*/  LDS R14, [R19+0x380] ;  /* 0x00038000130e7984 */ /* 0x0003240000000800 */
[----:B-1----:R-:W-:Y:S01]  /*0650*/  IADD3 R19, PT, PT, R19, 0x800, RZ ;  /* 0x0000080013137810 */ /* 0x002fe20007ffe0ff */
[----:B0-----:R-:W-:-:S04]  /*0660*/  FFMA R15, R12, R15, R23 ;  /* 0x0000000f0c0f7223 */ /* 0x001fc80000000017 */
[----:B--2---:R-:W-:-:S04]  /*0670*/  FFMA R8, R8, R13, R15 ;  /* 0x0000000d08087223 */ /* 0x004fc8000000000f */
[----:B---3--:R-:W-:-:S04]  /*0680*/  FFMA R9, R27, R9, R8 ;  /* 0x000000091b097223 */ /* 0x008fc80000000008 */
[----:B----4-:R-:W-:-:S04]  /*0690*/  FFMA R9, R22, R10, R9 ;  /* 0x0000000a16097223 */ /* 0x010fc80000000009 */
[----:B------:R-:W-:Y:S01]  /*06a0*/  FFMA R23, R14, R11, R9 ;  /* 0x0000000b0e177223 */ /* 0x000fe20000000009 */
[----:B------:R-:W-:Y:S06]  /*06b0*/  @P2 BRA `(.L_x_1) ;  /* 0xfffffffc005c2947 */ /* 0x000fec000383ffff */
[----:B------:R-:W-:-:S07]  /*06c0*/  MOV R19, R6 ;  /* 0x0000000600137202 */ /* 0x000fce0000000f00 */
.L_x_0:
[----:B------:R-:W-:-:S13]  /*06d0*/  ISETP.NE.AND P2, PT, R16, RZ, PT ;  /* 0x000000ff1000720c */ /* 0x000fda0003f45270 */
[----:B------:R-:W-:Y:S05]  /*06e0*/  @!P2 BRA `(.L_x_2) ;  /* 0x0000000000cca947 */ /* 0x000fea0003800000 */
[----:B------:R-:W-:Y:S01]  /*06f0*/  ISETP.NE.AND P2, PT, R7, RZ, PT ;  /* 0x000000ff0700720c */ /* 0x000fe20003f45270 */
[----:B------:R-:W-:-:S12]  /*0700*/  @!P0 BRA `(.L_x_3) ;  /* 0x0000000000548947 */ /* 0x000fd80003800000 */
[C---:B------:R-:W-:Y:S01]  /*0710*/  IMAD R20, R19.reuse, 0x80, R17 ;  /* 0x0000008013147824 */ /* 0x040fe200078e0211 */
[C---:B------:R-:W-:Y:S02]  /*0720*/  LEA R27, R19.reuse, R18, 0x2 ;  /* 0x00000012131b7211 */ /* 0x040fe400078e10ff */
[----:B------:R-:W-:Y:S02]  /*0730*/  IADD3 R19, PT, PT, R19, 0x8, RZ ;  /* 0x0000000813137810 */ /* 0x000fe40007ffe0ff */
[----:B------:R-:W-:Y:S04]  /*0740*/  LDS R12, [R20] ;  /* 0x00000000140c7984 */ /* 0x000fe80000000800 */
[----:B------:R-:W0:Y:S04]  /*0750*/  LDS.128 R8, [R27] ;  /* 0x000000001b087984 */ /* 0x000e280000000c00 */
[----:B------:R-:W1:Y:S04]  /*0760*/  LDS R13, [R20+0x80] ;  /* 0x00008000140d7984 */ /* 0x000e680000000800 */
[----:B------:R-:W2:Y:S04]  /*0770*/  LDS R21, [R20+0x100] ;  /* 0x0001000014157984 */ /* 0x000ea80000000800 */
[----:B------:R-:W-:Y:S04]  /*0780*/  LDS R22, [R20+0x280] ;  /* 0x0002800014167984 */ /* 0x000fe80000000800 */
[----:B------:R-:W-:Y:S01]  /*0790*/  LDS R26, [R20+0x380] ;  /* 0x00038000141a7984 */ /* 0x000fe20000000800 */
[----:B0-----:R-:W-:-:S03]  /*07a0*/  FFMA R12, R8, R12, R23 ;  /* 0x0000000c080c7223 */ /* 0x001fc60000000017 */
[----:B------:R-:W0:Y:S01]  /*07b0*/  LDS R8, [R20+0x180] ;  /* 0x0001800014087984 */ /* 0x000e220000000800 */
[----:B-1----:R-:W-:-:S03]  /*07c0*/  FFMA R28, R13, R9, R12 ;  /* 0x000000090d1c7223 */ /* 0x002fc6000000000c */
[----:B------:R-:W-:Y:S01]  /*07d0*/  LDS R9, [R20+0x200] ;  /* 0x0002000014097984 */ /* 0x000fe20000000800 */
[----:B--2---:R-:W-:-:S03]  /*07e0*/  FFMA R21, R21, R10, R28 ;  /* 0x0000000a15157223 */ /* 0x004fc6000000001c */
[----:B------:R-:W1:Y:S04]  /*07f0*/  LDS.128 R12, [R27+0x10] ;  /* 0x000010001b0c7984 */ /* 0x000e680000000c00 */
[----:B------:R-:W2:Y:S01]  /*0800*/  LDS R23, [R20+0x300] ;  /* 0x0003000014177984 */ /* 0x000ea20000000800 */
[----:B0-----:R-:W-:-:S04]  /*0810*/  FFMA R11, R8, R11, R21 ;  /* 0x0000000b080b7223 */ /* 0x001fc80000000015 */
[----:B-1----:R-:W-:-:S04]  /*0820*/  FFMA R9, R12, R9, R11 ;  /* 0x000000090c097223 */ /* 0x002fc8000000000b */
[----:B------:R-:W-:-:S04]  /*0830*/  FFMA R22, R22, R13, R9 ;  /* 0x0000000d16167223 */ /* 0x000fc80000000009 */
[----:B--2---:R-:W-:-:S04]  /*0840*/  FFMA R23, R23, R14, R22 ;  /* 0x0000000e17177223 */ /* 0x004fc80000000016 */
[----:B------:R-:W-:-:S07]  /*0850*/  FFMA R23, R26, R15, R23 ;  /* 0x0000000f1a177223 */ /* 0x000fce0000000017 */
.L_x_3:
[----:B------:R-:W-:Y:S05]  /*0860*/  @!P2 BRA `(.L_x_2) ;  /* 0x00000000006ca947 */ /* 0x000fea0003800000 */
[----:B------:R-:W-:Y:S01]  /*0870*/  ISETP.NE.AND P2, PT, R2, RZ, PT ;  /* 0x000000ff0200720c */ /* 0x000fe20003f45270 */
[----:B------:R-:W-:-:S12]  /*0880*/  @!P1 BRA `(.L_x_4) ;  /* 0x0000000000309947 */ /* 0x000fd80003800000 */
[C---:B------:R-:W-:Y:S01]  /*0890*/  IMAD R8, R19.reuse, 0x4, R18 ;  /* 0x0000000413087824 */ /* 0x040fe200078e0212 */
[C---:B------:R-:W-:Y:S02]  /*08a0*/  LEA R12, R19.reuse, R17, 0x7 ;  /* 0x00000011130c7211 */ /* 0x040fe400078e38ff */
[----:B------:R-:W-:-:S03]  /*08b0*/  IADD3 R19, PT, PT, R19, 0x4, RZ ;  /* 0x0000000413137810 */ /* 0x000fc60007ffe0ff */
[----:B------:R-:W-:Y:S04]  /*08c0*/  LDS R13, [R12] ;  /* 0x000000000c0d7984 */ /* 0x000fe80000000800 */
[----:B------:R-:W0:Y:S04]  /*08d0*/  LDS.128 R8, [R8] ;  /* 0x0000000008087984 */ /* 0x000e280000000c00 */
[----:B------:R-:W1:Y:S04]  /*08e0*/  LDS R15, [R12+0x80] ;  /* 0x000080000c0f7984 */ /* 0x000e680000000800 */
[----:B------:R-:W2:Y:S04]  /*08f0*/  LDS R20, [R12+0x100] ;  /* 0x000100000c147984 */ /* 0x000ea80000000800 */
[----:B------:R-:W3:Y:S01]  /*0900*/  LDS R21, [R12+0x180] ;  /* 0x000180000c157984 */ /* 0x000ee20000000800 */
[----:B0-----:R-:W-:-:S04]  /*0910*/  FFMA R14, R8, R13, R23 ;  /* 0x0000000d080e7223 */ /* 0x001fc80000000017 */
[----:B-1----:R-:W-:-:S04]  /*0920*/  FFMA R9, R15, R9, R14 ;  /* 0x000000090f097223 */ /* 0x002fc8000000000e */
[----:B--2---:R-:W-:-:S04]  /*0930*/  FFMA R10, R20, R10, R9 ;  /* 0x0000000a140a7223 */ /* 0x004fc80000000009 */
[----:B---3--:R-:W-:-:S07]  /*0940*/  FFMA R23, R21, R11, R10 ;  /* 0x0000000b15177223 */ /* 0x008fce000000000a */
.L_x_4:
[----:B------:R-:W-:Y:S05]  /*0950*/  @!P2 BRA `(.L_x_2) ;  /* 0x000000000030a947 */ /* 0x000fea0003800000 */
[C---:B------:R-:W-:Y:S02]  /*0960*/  LEA R8, R19.reuse, R18, 0x2 ;  /* 0x0000001213087211 */ /* 0x040fe400078e10ff */
[----:B------:R-:W-:Y:S02]  /*0970*/  LEA R13, R19, R17, 0x7 ;  /* 0x00000011130d7211 */ /* 0x000fe400078e38ff */
[----:B------:R-:W-:Y:S02]  /*0980*/  ISETP.NE.AND P2, PT, R2, 0x1, PT ;  /* 0x000000010200780c */ /* 0x000fe40003f45270 */
[----:B------:R-:W-:Y:S04]  /*0990*/  LDS.128 R8, [R8] ;  /* 0x0000000008087984 */ /* 0x000fe80000000c00 */
[----:B------:R-:W0:Y:S02]  /*09a0*/  LDS R12, [R13] ;  /* 0x000000000d0c7984 */ /* 0x000e240000000800 */
[----:B0-----:R-:W-:-:S05]  /*09b0*/  FFMA R23, R8, R12, R23 ;  /* 0x0000000c08177223 */ /* 0x001fca0000000017 */
[----:B------:R-:W-:Y:S05]  /*09c0*/  @!P2 BRA `(.L_x_2) ;  /* 0x000000000014a947 */ /* 0x000fea0003800000 */
[----:B------:R-:W-:Y:S01]  /*09d0*/  ISETP.NE.AND P2, PT, R2, 0x2, PT ;  /* 0x000000020200780c */ /* 0x000fe20003f45270 */
[----:B------:R-:W0:-:S12]  /*09e0*/  LDS R8, [R13+0x80] ;  /* 0x000080000d087984 */ /* 0x000e180000000800 */
[----:B------:R-:W1:Y:S01]  /*09f0*/  @P2 LDS R12, [R13+0x100] ;  /* 0x000100000d0c2984 */ /* 0x000e620000000800 */
[----:B0-----:R-:W-:-:S04]  /*0a00*/  FFMA R23, R8, R9, R23 ;  /* 0x0000000908177223 */ /* 0x001fc80000000017 */
[----:B-1----:R-:W-:-:S07]  /*0a10*/  @P2 FFMA R23, R12, R10, R23 ;  /* 0x0000000a0c172223 */ /* 0x002fce0000000017 */
.L_x_2:
[----:B-----5:R-:W-:Y:S01]  /*0a20*/  FADD R0, -R23, R0 ;  /* 0x0000000017007221 */ /* 0x020fe20000000100 */
[----:B------:R-:W-:Y:S06]  /*0a30*/  BRA.U UP1, `(.L_x_5) ;  /* 0xfffffff901507547 */ /* 0x000fec000b83ffff */
[----:B------:R-:W-:Y:S01]  /*0a40*/  STG.E desc[UR6][R24.64], R0 ;  /* 0x0000000018007986 */ /* 0x000fe2000c101906 */
[----:B------:R-:W-:Y:S05]  /*0a50*/  EXIT ;  /* 0x000000000000794d */ /* 0x000fea0003800000 */
.L_x_6:
[----:B------:R-:W-:-:S00]  /*0a60*/  BRA `(.L_x_6) ;  /* 0xfffffffc00fc7947 */ /* 0x000fc0000383ffff */
[----:B------:R-:W-:-:S00]  /*0a70*/  NOP ;  /* 0x0000000000007918 */ /* 0x000fc00000000000 */
        /* <DEDUP_REMOVED lines=8> */
.L_x_56:


//--------------------- .text._Z24Update_OffDiagonalBlocksPfiii --------------------------
	.section	.text._Z24Update_OffDiagonalBlocksPfiii,"ax",@progbits
	.align	128
        .global         _Z24Update_OffDiagonalBlocksPfiii
        .type           _Z24Update_OffDiagonalBlocksPfiii,@function
        .size           _Z24Update_OffDiagonalBlocksPfiii,(.L_x_57 - _Z24Update_OffDiagonalBlocksPfiii)
        .other          _Z24Update_OffDiagonalBlocksPfiii,@"STO_CUDA_ENTRY STV_DEFAULT"
_Z24Update_OffDiagonalBlocksPfiii:
.text._Z24Update_OffDiagonalBlocksPfiii:
[----:B------:R-:W-:Y:S01]  /*0000*/  LDC R1, c[0x0][0x37c] ;  /* 0x0000df00ff017b82 */ /* 0x000fe20000000800 */
[----:B------:R-:W0:Y:S01]  /*0010*/  S2R R0, SR_TID.Y ;  /* 0x0000000000007919 */ /* 0x000e220000002200 */
[----:B------:R-:W0:Y:S06]  /*0020*/  LDCU.64 UR10, c[0x0][0x388] ;  /* 0x00007100ff0a77ac */ /* 0x000e2c0008000a00 */
[----:B------:R-:W1:Y:S01]  /*0030*/  LDC.64 R2, c[0x0][0x380] ;  /* 0x0000e000ff027b82 */ /* 0x000e620000000a00 */
[----:B------:R-:W2:Y:S01]  /*0040*/  S2R R12, SR_TID.X ;  /* 0x00000000000c7919 */ /* 0x000ea20000002100 */
[----:B------:R-:W3:Y:S01]  /*0050*/  LDCU UR8, c[0x0][0x390] ;  /* 0x00007200ff0877ac */ /* 0x000ee20008000800 */
[----:B------:R-:W4:Y:S01]  /*0060*/  LDCU.64 UR12, c[0x0][0x358] ;  /* 0x00006b00ff0c77ac */ /* 0x000f220008000a00 */
[----:B0-----:R-:W-:-:S04]  /*0070*/  IADD3 R4, PT, PT, R0, UR10, RZ ;  /* 0x0000000a00047c10 */ /* 0x001fc8000fffe0ff */
[----:B---3--:R-:W-:Y:S02]  /*0080*/  ISETP.GE.AND P0, PT, R4, UR8, PT ;  /* 0x0000000804007c0c */ /* 0x008fe4000bf06270 */
[C---:B--2---:R-:W-:Y:S02]  /*0090*/  IADD3 R5, PT, PT, R12.reuse, UR10, RZ ;  /* 0x0000000a0c057c10 */ /* 0x044fe4000fffe0ff */
[----:B------:R-:W-:Y:S02]  /*00a0*/  ISETP.GE.OR P0, PT, R12, UR11, P0 ;  /* 0x0000000b0c007c0c */ /* 0x000fe40008706670 */
[----:B------:R-:W-:-:S04]  /*00b0*/  IADD3 R7, PT, PT, R5, UR11, RZ ;  /* 0x0000000b05077c10 */ /* 0x000fc8000fffe0ff */
[----:B------:R-:W-:-:S04]  /*00c0*/  VIMNMX R14, PT, PT, R4, R7, !PT ;  /* 0x00000007040e7248 */ /* 0x000fc80007fe0100 */
[----:B------:R-:W-:-:S03]  /*00d0*/  ISETP.GE.AND P1, PT, R14, UR8, PT ;  /* 0x000000080e007c0c */ /* 0x000fc6000bf26270 */
[C---:B------:R-:W-:Y:S02]  /*00e0*/  @!P0 IMAD R9, R4.reuse, UR8, R5 ;  /* 0x0000000804098c24 */ /* 0x040fe4000f8e0205 */
[----:B------:R-:W-:Y:S02]  /*00f0*/  IMAD R5, R4, UR8, R7 ;  /* 0x0000000804057c24 */ /* 0x000fe4000f8e0207 */
[----:B------:R-:W-:Y:S02]  /*0100*/  IMAD R7, R7, UR8, R4 ;  /* 0x0000000807077c24 */ /* 0x000fe4000f8e0204 */
[----:B-1----:R-:W-:-:S04]  /*0110*/  @!P0 IMAD.WIDE R8, R9, 0x4, R2 ;  /* 0x0000000409088825 */ /* 0x002fc800078e0202 */
[--C-:B------:R-:W-:Y:S01]  /*0120*/  IMAD.WIDE R4, R5, 0x4, R2.reuse ;  /* 0x0000000405047825 */ /* 0x100fe200078e0202 */
[----:B----4-:R0:W2:Y:S03]  /*0130*/  @!P0 LDG.E R10, desc[UR12][R8.64] ;  /* 0x0000000c080a8981 */ /* 0x0100a6000c1e1900 */
[----:B------:R-:W-:Y:S01]  /*0140*/  IMAD.WIDE R2, R7, 0x4, R2 ;  /* 0x0000000407027825 */ /* 0x000fe200078e0202 */
[----:B------:R-:W3:Y:S04]  /*0150*/  @!P1 LDG.E R13, desc[UR12][R4.64] ;  /* 0x0000000c040d9981 */ /* 0x000ee8000c1e1900 */
[----:B------:R-:W4:Y:S01]  /*0160*/  @!P1 LDG.E R15, desc[UR12][R2.64] ;  /* 0x0000000c020f9981 */ /* 0x000f22000c1e1900 */
[----:B------:R-:W1:Y:S01]  /*0170*/  S2UR UR7, SR_CgaCtaId ;  /* 0x00000000000779c3 */ /* 0x000e620000008800 */
[----:B------:R-:W-:-:S02]  /*0180*/  UMOV UR4, 0x400 ;  /* 0x0000040000047882 */ /* 0x000fc40000000000 */
[----:B------:R-:W-:Y:S02]  /*0190*/  UIADD3 UR5, UPT, UPT, UR4, 0x1000, URZ ;  /* 0x0000100004057890 */ /* 0x000fe4000fffe0ff */
[----:B------:R-:W-:Y:S02]  /*01a0*/  UIADD3 UR6, UPT, UPT, UR4, 0x2000, URZ ;  /* 0x0000200004067890 */ /* 0x000fe4000fffe0ff */
[----:B-1----:R-:W-:Y:S02]  /*01b0*/  ULEA UR4, UR7, UR4, 0x18 ;  /* 0x0000000407047291 */ /* 0x002fe4000f8ec0ff */
[----:B------:R-:W-:Y:S02]  /*01c0*/  ULEA UR5, UR7, UR5, 0x18 ;  /* 0x0000000507057291 */ /* 0x000fe4000f8ec0ff */
[----:B------:R-:W-:Y:S02]  /*01d0*/  ULEA UR6, UR7, UR6, 0x18 ;  /* 0x0000000607067291 */ /* 0x000fe4000f8ec0ff */
[----:B------:R-:W-:-:S02]  /*01e0*/  LEA R6, R0, UR4, 0x7 ;  /* 0x0000000400067c11 */ /* 0x000fc4000f8e38ff */
[----:B------:R-:W-:Y:S02]  /*01f0*/  LEA R7, R0, UR5, 0x7 ;  /* 0x0000000500077c11 */ /* 0x000fe4000f8e38ff */
[C---:B0-----:R-:W-:Y:S01]  /*0200*/  LEA R9, R12.reuse, UR6, 0x7 ;  /* 0x000000060c097c11 */ /* 0x041fe2000f8e38ff */
[C---:B------:R-:W-:Y:S01]  /*0210*/  @!P0 IMAD R11, R12.reuse, 0x4, R6 ;  /* 0x000000040c0b8824 */ /* 0x040fe200078e0206 */
[----:B------:R-:W-:Y:S02]  /*0220*/  LEA R8, R12, R7, 0x2 ;  /* 0x000000070c087211 */ /* 0x000fe400078e10ff */
[----:B------:R-:W-:Y:S01]  /*0230*/  LEA R12, R0, R9, 0x2 ;  /* 0x00000009000c7211 */ /* 0x000fe200078e10ff */
[----:B------:R-:W-:Y:S01]  /*0240*/  UISETP.GE.AND UP0, UPT, UR11, 0x1, UPT ;  /* 0x000000010b00788c */ /* 0x000fe2000bf06270 */
[----:B--2---:R0:W-:Y:S04]  /*0250*/  @!P0 STS [R11], R10 ;  /* 0x0000000a0b008388 */ /* 0x0041e80000000800 */
[----:B---3--:R0:W-:Y:S04]  /*0260*/  @!P1 STS [R8], R13 ;  /* 0x0000000d08009388 */ /* 0x0081e80000000800 */
[----:B----4-:R0:W-:Y:S01]  /*0270*/  @!P1 STS [R12], R15 ;  /* 0x0000000f0c009388 */ /* 0x0101e20000000800 */
[----:B------:R-:W-:Y:S01]  /*0280*/  BAR.SYNC.DEFER_BLOCKING 0x0 ;  /* 0x0000000000007b1d */ /* 0x000fe20000010000 */
[----:B------:R-:W-:-:S05]  /*0290*/  ISETP.GE.AND P1, PT, R14, UR8, PT ;  /* 0x000000080e007c0c */ /* 0x000fca000bf26270 */
[----:B------:R-:W-:Y:S08]  /*02a0*/  BRA.U !UP0, `(.L_x_7) ;  /* 0x0000000908f87547 */ /* 0x000ff0000b800000 */
[----:B------:R-:W-:Y:S01]  /*02b0*/  ULOP3.LUT UR9, UR11, 0x7, URZ, 0xc0, !UPT ;  /* 0x000000070b097892 */ /* 0x000fe2000f8ec0ff */
[----:B0-----:R-:W-:Y:S01]  /*02c0*/  LEA R11, R0, UR6, 0x2 ;  /* 0x00000006000b7c11 */ /* 0x001fe2000f8e10ff */
[----:B------:R-:W-:Y:S01]  /*02d0*/  ULOP3.LUT UR4, UR11, 0x7ffffff8, URZ, 0xc0, !UPT ;  /* 0x7ffffff80b047892 */ /* 0x000fe2000f8ec0ff */
[----:B------:R-:W-:Y:S01]  /*02e0*/  IMAD.MOV.U32 R10, RZ, RZ, RZ ;  /* 0x000000ffff0a7224 */ /* 0x000fe200078e00ff */
[----:B------:R-:W-:Y:S01]  /*02f0*/  UIADD3 UR5, UPT, UPT, UR9, -0x1, URZ ;  /* 0xffffffff09057890 */ /* 0x000fe2000fffe0ff */
[----:B------:R-:W-:Y:S01]  /*0300*/  IADD3 R11, PT, PT, R11, 0x200, RZ ;  /* 0x000002000b0b7810 */ /* 0x000fe20007ffe0ff */
[----:B------:R-:W-:Y:S02]  /*0310*/  ULOP3.LUT UR10, UR11, 0x3, URZ, 0xc0, !UPT ;  /* 0x000000030b0a7892 */ /* 0x000fe4000f8ec0ff */
[----:B------:R-:W-:Y:S02]  /*0320*/  UIADD3 UR7, UPT, UPT, -UR4, URZ, URZ ;  /* 0x000000ff04077290 */ /* 0x000fe4000fffe1ff */
[----:B------:R-:W-:-:S11]  /*0330*/  UISETP.GE.U32.AND UP0, UPT, UR5, 0x3, UPT ;  /* 0x000000030500788c */ /* 0x000fd6000bf06070 */
.L_x_13:
[C---:B-1--4-:R-:W-:Y:S01]  /*0340*/  LEA R12, R10.reuse, R6, 0x2 ;  /* 0x000000060a0c7211 */ /* 0x052fe200078e10ff */
[----:B--2---:R-:W-:Y:S01]  /*0350*/  IMAD R13, R10, 0x4, R9 ;  /* 0x000000040a0d7824 */ /* 0x004fe200078e0209 */
[----:B0-----:R-:W0:Y:S01]  /*0360*/  LDCU UR11, c[0x0][0x38c] ;  /* 0x00007180ff0b77ac */ /* 0x001e220008000800 */
[----:B------:R-:W-:-:S03]  /*0370*/  HFMA2 R15, -RZ, RZ, 0, 0 ;  /* 0x00000000ff0f7431 */ /* 0x000fc600000001ff */
[----:B------:R-:W1:Y:S04]  /*0380*/  LDS R12, [R12] ;  /* 0x000000000c0c7984 */ /* 0x000e680000000800 */
[----:B------:R-:W2:Y:S01]  /*0390*/  LDS R13, [R13] ;  /* 0x000000000d0d7984 */ /* 0x000ea20000000800 */
[----:B0-----:R-:W-:-:S09]  /*03a0*/  UISETP.GE.U32.AND UP1, UPT, UR11, 0x8, UPT ;  /* 0x000000080b00788c */ /* 0x001fd2000bf26070 */
[----:B---3--:R-:W-:Y:S05]  /*03b0*/  BRA.U !UP1, `(.L_x_8) ;  /* 0x0000000509507547 */ /* 0x008fea000b800000 */
[----:B------:R-:W0:Y:S01]  /*03c0*/  S2UR UR8, SR_CgaCtaId ;  /* 0x00000000000879c3 */ /* 0x000e220000008800 */
[----:B------:R-:W-:Y:S01]  /*03d0*/  UMOV UR5, 0x400 ;  /* 0x0000040000057882 */ /* 0x000fe20000000000 */
[----:B------:R-:W-:Y:S01]  /*03e0*/  IADD3 R14, PT, PT, R7, 0x10, RZ ;  /* 0x00000010070e7810 */ /* 0x000fe20007ffe0ff */
[----:B------:R-:W-:Y:S01]  /*03f0*/  UIADD3 UR6, UPT, UPT, UR5, 0x2000, URZ ;  /* 0x0000200005067890 */ /* 0x000fe2000fffe0ff */
[----:B------:R-:W-:Y:S01]  /*0400*/  MOV R15, R11 ;  /* 0x0000000b000f7202 */ /* 0x000fe20000000f00 */
[----:B0-----:R-:W-:Y:S02]  /*0410*/  ULEA UR5, UR8, UR5, 0x18 ;  /* 0x0000000508057291 */ /* 0x001fe4000f8ec0ff */
[----:B------:R-:W-:-:S04]  /*0420*/  ULEA UR6, UR8, UR6, 0x18 ;  /* 0x0000000608067291 */ /* 0x000fc8000f8ec0ff */
[C---:B------:R-:W-:Y:S01]  /*0430*/  LEA R16, R10.reuse, UR5, 0x2 ;  /* 0x000000050a107c11 */ /* 0x040fe2000f8e10ff */
[----:B------:R-:W-:Y:S01]  /*0440*/  UMOV UR5, UR7 ;  /* 0x0000000700057c82 */ /* 0x000fe20008000000 */
[----:B------:R-:W-:-:S03]  /*0450*/  LEA R17, R10, UR6, 0x2 ;  /* 0x000000060a117c11 */ /* 0x000fc6000f8e10ff */
[----:B------:R-:W-:Y:S01]  /*0460*/  VIADD R16, R16, 0x200 ;  /* 0x0000020010107836 */ /* 0x000fe20000000000 */
[----:B------:R-:W-:-:S07]  /*0470*/  IADD3 R17, PT, PT, R17, 0x200, RZ ;  /* 0x0000020011117810 */ /* 0x000fce0007ffe0ff */
.L_x_9:
[----:B------:R-:W-:Y:S01]  /*0480*/  LDS R19, [R17+-0x200] ;  /* 0xfffe000011137984 */ /* 0x000fe20000000800 */
[----:B------:R-:W-:-:S03]  /*0490*/  UIADD3 UR5, UPT, UPT, UR5, 0x8, URZ ;  /* 0x0000000805057890 */ /* 0x000fc6000fffe0ff */
[----:B------:R-:W1:Y:S01]  /*04a0*/  LDS R21, [R14+-0x10] ;  /* 0xfffff0000e157984 */ /* 0x000e620000000800 */
[----:B------:R-:W-:Y:S01]  /*04b0*/  UISETP.NE.AND UP1, UPT, UR5, URZ, UPT ;  /* 0x000000ff0500728c */ /* 0x000fe2000bf25270 */
[----:B-1----:R-:W-:-:S05]  /*04c0*/  FFMA R19, -R12, R19, R21 ;  /* 0x000000130c137223 */ /* 0x002fca0000000115 */
[----:B------:R-:W-:Y:S04]  /*04d0*/  STS [R14+-0x10], R19 ;  /* 0xfffff0130e007388 */ /* 0x000fe80000000800 */
[----:B------:R-:W-:Y:S04]  /*04e0*/  LDS R18, [R16+-0x200] ;  /* 0xfffe000010127984 */ /* 0x000fe80000000800 */
[----:B------:R-:W2:Y:S02]  /*04f0*/  LDS R20, [R15+-0x200] ;  /* 0xfffe00000f147984 */ /* 0x000ea40000000800 */
[----:B--2---:R-:W-:-:S05]  /*0500*/  FFMA R18, -R13, R18, R20 ;  /* 0x000000120d127223 */ /* 0x004fca0000000114 */
[----:B------:R-:W-:Y:S04]  /*0510*/  STS [R15+-0x200], R18 ;  /* 0xfffe00120f007388 */ /* 0x000fe80000000800 */
[----:B------:R-:W-:Y:S04]  /*0520*/  LDS R21, [R17+-0x180] ;  /* 0xfffe800011157984 */ /* 0x000fe80000000800 */
[----:B------:R-:W0:Y:S02]  /*0530*/  LDS R23, [R14+-0xc] ;  /* 0xfffff4000e177984 */ /* 0x000e240000000800 */
[----:B0-----:R-:W-:-:S05]  /*0540*/  FFMA R21, -R12, R21, R23 ;  /* 0x000000150c157223 */ /* 0x001fca0000000117 */
        /* <DEDUP_REMOVED lines=21> */
[----:B------:R-:W-:Y:S04]  /*06a0*/  LDS R19, [R17] ;  /* 0x0000000011137984 */ /* 0x000fe80000000800 */
[----:B------:R-:W0:Y:S02]  /*06b0*/  LDS R23, [R14] ;  /* 0x000000000e177984 */ /* 0x000e240000000800 */
[----:B0-----:R-:W-:-:S05]  /*06c0*/  FFMA R19, -R12, R19, R23 ;  /* 0x000000130c137223 */ /* 0x001fca0000000117 */
[----:B------:R-:W-:Y:S04]  /*06d0*/  STS [R14], R19 ;  /* 0x000000130e007388 */ /* 0x000fe80000000800 */
[----:B------:R-:W-:Y:S04]  /*06e0*/  LDS R18, [R16] ;  /* 0x0000000010127984 */ /* 0x000fe80000000800 */
[----:B------:R-:W0:Y:S02]  /*06f0*/  LDS R22, [R15] ;  /* 0x000000000f167984 */ /* 0x000e240000000800 */
[----:B0-----:R-:W-:-:S05]  /*0700*/  FFMA R18, -R13, R18, R22 ;  /* 0x000000120d127223 */ /* 0x001fca0000000116 */
[----:B------:R-:W-:Y:S04]  /*0710*/  STS [R15], R18 ;  /* 0x000000120f007388 */ /* 0x000fe80000000800 */
[----:B------:R-:W-:Y:S04]  /*0720*/  LDS R21, [R17+0x80] ;  /* 0x0000800011157984 */ /* 0x000fe80000000800 */
[----:B------:R-:W0:Y:S02]  /*0730*/  LDS R23, [R14+0x4] ;  /* 0x000004000e177984 */ /* 0x000e240000000800 */
[----:B0-----:R-:W-:-:S05]  /*0740*/  FFMA R21, -R12, R21, R23 ;  /* 0x000000150c157223 */ /* 0x001fca0000000117 */
[----:B------:R-:W-:Y:S04]  /*0750*/  STS [R14+0x4], R21 ;  /* 0x000004150e007388 */ /* 0x000fe80000000800 */
        /* <DEDUP_REMOVED lines=12> */
[----:B------:R0:W-:Y:S04]  /*0820*/  LDS R21, [R17+0x180] ;  /* 0x0001800011157984 */ /* 0x0001e80000000800 */
[----:B------:R-:W1:Y:S01]  /*0830*/  LDS R23, [R14+0xc] ;  /* 0x00000c000e177984 */ /* 0x000e620000000800 */
[----:B0-----:R-:W-:Y:S01]  /*0840*/  IADD3 R17, PT, PT, R17, 0x400, RZ ;  /* 0x0000040011117810 */ /* 0x001fe20007ffe0ff */
[----:B-1----:R-:W-:-:S05]  /*0850*/  FFMA R21, -R12, R21, R23 ;  /* 0x000000150c157223 */ /* 0x002fca0000000117 */
[----:B------:R0:W-:Y:S04]  /*0860*/  STS [R14+0xc], R21 ;  /* 0x00000c150e007388 */ /* 0x0001e80000000800 */
[----:B------:R1:W-:Y:S04]  /*0870*/  LDS R20, [R16+0x180] ;  /* 0x0001800010147984 */ /* 0x0003e80000000800 */
[----:B------:R-:W2:Y:S01]  /*0880*/  LDS R22, [R15+0x180] ;  /* 0x000180000f167984 */ /* 0x000ea20000000800 */
[----:B0-----:R-:W-:Y:S01]  /*0890*/  IADD3 R14, PT, PT, R14, 0x20, RZ ;  /* 0x000000200e0e7810 */ /* 0x001fe20007ffe0ff */
[----:B-1----:R-:W-:-:S02]  /*08a0*/  VIADD R16, R16, 0x400 ;  /* 0x0000040010107836 */ /* 0x002fc40000000000 */
[----:B--2---:R-:W-:-:S05]  /*08b0*/  FFMA R20, -R13, R20, R22 ;  /* 0x000000140d147223 */ /* 0x004fca0000000116 */
[----:B------:R0:W-:Y:S02]  /*08c0*/  STS [R15+0x180], R20 ;  /* 0x000180140f007388 */ /* 0x0001e40000000800 */
[----:B0-----:R-:W-:Y:S01]  /*08d0*/  IADD3 R15, PT, PT, R15, 0x400, RZ ;  /* 0x000004000f0f7810 */ /* 0x001fe20007ffe0ff */
[----:B------:R-:W-:Y:S06]  /*08e0*/  BRA.U UP1, `(.L_x_9) ;  /* 0xfffffff901e47547 */ /* 0x000fec000b83ffff */
[----:B------:R-:W-:-:S07]  /*08f0*/  MOV R15, UR4 ;  /* 0x00000004000f7c02 */ /* 0x000fce0008000f00 */
.L_x_8:
[----:B------:R-:W-:-:S09]  /*0900*/  UISETP.NE.AND UP1, UPT, UR9, URZ, UPT ;  /* 0x000000ff0900728c */ /* 0x000fd2000bf25270 */
[----:B------:R-:W-:Y:S05]  /*0910*/  BRA.U !UP1, `(.L_x_10) ;  /* 0x0000000509507547 */ /* 0x000fea000b800000 */
[----:B------:R-:W0:Y:S01]  /*0920*/  S2R R17, SR_CgaCtaId ;  /* 0x0000000000117919 */ /* 0x000e220000008800 */
[----:B------:R-:W-:Y:S01]  /*0930*/  MOV R14, 0x400 ;  /* 0x00000400000e7802 */ /* 0x000fe20000000f00 */
[----:B------:R-:W-:-:S03]  /*0940*/  UISETP.NE.AND UP1, UPT, UR10, URZ, UPT ;  /* 0x000000ff0a00728c */ /* 0x000fc6000bf25270 */
[----:B0-----:R-:W-:-:S04]  /*0950*/  LEA R17, R17, R14, 0x18 ;  /* 0x0000000e11117211 */ /* 0x001fc800078ec0ff */
[----:B------:R-:W-:Y:S01]  /*0960*/  LEA R14, R10, R17, 0x2 ;  /* 0x000000110a0e7211 */ /* 0x000fe200078e10ff */
[----:B------:R-:W-:Y:S06]  /*0970*/  BRA.U !UP0, `(.L_x_11) ;  /* 0x0000000108987547 */ /* 0x000fec000b800000 */
[C---:B------:R-:W-:Y:S01]  /*0980*/  LEA R19, R15.reuse, UR6, 0x7 ;  /* 0x000000060f137c11 */ /* 0x040fe2000f8e38ff */
[----:B------:R-:W-:-:S03]  /*0990*/  IMAD R16, R15, 0x4, R7 ;  /* 0x000000040f107824 */ /* 0x000fc600078e0207 */
[-C--:B------:R-:W-:Y:S02]  /*09a0*/  LEA R17, R10, R19.reuse, 0x2 ;  /* 0x000000130a117211 */ /* 0x080fe400078e10ff */
[----:B------:R-:W-:Y:S01]  /*09b0*/  LDS R23, [R16] ;  /* 0x0000000010177984 */ /* 0x000fe20000000800 */
[----:B------:R-:W-:Y:S02]  /*09c0*/  LEA R18, R0, R19, 0x2 ;  /* 0x0000001300127211 */ /* 0x000fe400078e10ff */
[C---:B------:R-:W-:Y:S01]  /*09d0*/  LEA R19, R15.reuse, R14, 0x7 ;  /* 0x0000000e0f137211 */ /* 0x040fe200078e38ff */
[----:B------:R-:W1:Y:S01]  /*09e0*/  LDS R21, [R17] ;  /* 0x0000000011157984 */ /* 0x000e620000000800 */
[----:B------:R-:W-:Y:S02]  /*09f0*/  VIADD R15, R15, 0x4 ;  /* 0x000000040f0f7836 */ /* 0x000fe40000000000 */
[----:B-1----:R-:W-:-:S05]  /*0a00*/  FFMA R21, -R12, R21, R23 ;  /* 0x000000150c157223 */ /* 0x002fca0000000117 */
[----:B------:R-:W-:Y:S04]  /*0a10*/  STS [R16], R21 ;  /* 0x0000001510007388 */ /* 0x000fe80000000800 */
[----:B------:R-:W-:Y:S04]  /*0a20*/  LDS R22, [R18] ;  /* 0x0000000012167984 */ /* 0x000fe80000000800 */
[----:B------:R-:W2:Y:S02]  /*0a30*/  LDS R20, [R19] ;  /* 0x0000000013147984 */ /* 0x000ea40000000800 */
[----:B--2---:R-:W-:-:S05]  /*0a40*/  FFMA R23, -R13, R20, R22 ;  /* 0x000000140d177223 */ /* 0x004fca0000000116 */
        /* <DEDUP_REMOVED lines=24> */
[----:B------:R0:W-:Y:S02]  /*0bd0*/  STS [R18+0x180], R21 ;  /* 0x0001801512007388 */ /* 0x0001e40000000800 */
.L_x_11:
[----:B------:R-:W-:Y:S05]  /*0be0*/  BRA.U !UP1, `(.L_x_10) ;  /* 0x00000001099c7547 */ /* 0x000fea000b800000 */
[----:B------:R-:W-:Y:S02]  /*0bf0*/  UISETP.NE.AND UP1, UPT, UR10, 0x1, UPT ;  /* 0x000000010a00788c */ /* 0x000fe4000bf25270 */
[----:B------:R-:W-:-:S07]  /*0c00*/  ULOP3.LUT UP2, URZ, UR11, 0x1, URZ, 0xc0, !UPT ;  /* 0x000000010bff7892 */ /* 0x000fce000f84c0ff */
[----:B------:R-:W-:Y:S05]  /*0c10*/  BRA.U !UP1, `(.L_x_12) ;  /* 0x0000000109587547 */ /* 0x000fea000b800000 */
[C---:B0-----:R-:W-:Y:S01]  /*0c20*/  LEA R21, R15.reuse, UR6, 0x7 ;  /* 0x000000060f157c11 */ /* 0x041fe2000f8e38ff */
[C---:B------:R-:W-:Y:S01]  /*0c30*/  IMAD R23, R15.reuse, 0x80, R14 ;  /* 0x000000800f177824 */ /* 0x040fe200078e020e */
[C---:B------:R-:W-:Y:S02]  /*0c40*/  LEA R24, R15.reuse, R7, 0x2 ;  /* 0x000000070f187211 */ /* 0x040fe400078e10ff */
[-C--:B------:R-:W-:Y:S02]  /*0c50*/  LEA R22, R10, R21.reuse, 0x2 ;  /* 0x000000150a167211 */ /* 0x080fe400078e10ff */
[----:B------:R-:W-:Y:S01]  /*0c60*/  LEA R25, R0, R21, 0x2 ;  /* 0x0000001500197211 */ /* 0x000fe200078e10ff */
[----:B------:R-:W-:Y:S01]  /*0c70*/  LDS R19, [R24] ;  /* 0x0000000018137984 */ /* 0x000fe20000000800 */
[----:B------:R-:W-:-:S03]  /*0c80*/  IADD3 R15, PT, PT, R15, 0x2, RZ ;  /* 0x000000020f0f7810 */ /* 0x000fc60007ffe0ff */
[----:B------:R-:W1:Y:S02]  /*0c90*/  LDS R17, [R22] ;  /* 0x0000000016117984 */ /* 0x000e640000000800 */
        /* <DEDUP_REMOVED lines=14> */
.L_x_12:
[----:B------:R-:W-:Y:S05]  /*0d80*/  BRA.U !UP2, `(.L_x_10) ;  /* 0x000000010a347547 */ /* 0x000fea000b800000 */
[C---:B------:R-:W-:Y:S01]  /*0d90*/  LEA R17, R15.reuse, UR6, 0x7 ;  /* 0x000000060f117c11 */ /* 0x040fe2000f8e38ff */
[C---:B------:R-:W-:Y:S01]  /*0da0*/  IMAD R14, R15.reuse, 0x80, R14 ;  /* 0x000000800f0e7824 */ /* 0x040fe200078e020e */
[----:B0--3--:R-:W-:Y:S02]  /*0db0*/  LEA R18, R15, R7, 0x2 ;  /* 0x000000070f127211 */ /* 0x009fe400078e10ff */
[-C--:B------:R-:W-:Y:S02]  /*0dc0*/  LEA R16, R10, R17.reuse, 0x2 ;  /* 0x000000110a107211 */ /* 0x080fe400078e10ff */
[----:B------:R-:W-:Y:S01]  /*0dd0*/  LEA R17, R0, R17, 0x2 ;  /* 0x0000001100117211 */ /* 0x000fe200078e10ff */
[----:B------:R-:W-:Y:S04]  /*0de0*/  LDS R21, [R18] ;  /* 0x0000000012157984 */ /* 0x000fe80000000800 */
[----:B------:R-:W1:Y:S02]  /*0df0*/  LDS R19, [R16] ;  /* 0x0000000010137984 */ /* 0x000e640000000800 */
[----:B-1----:R-:W-:-:S05]  /*0e00*/  FFMA R19, -R12, R19, R21 ;  /* 0x000000130c137223 */ /* 0x002fca0000000115 */
[----:B------:R-:W-:Y:S04]  /*0e10*/  STS [R18], R19 ;  /* 0x0000001312007388 */ /* 0x000fe80000000800 */
[----:B------:R-:W-:Y:S04]  /*0e20*/  LDS R14, [R14] ;  /* 0x000000000e0e7984 */ /* 0x000fe80000000800 */
[----:B------:R-:W2:Y:S02]  /*0e30*/  LDS R12, [R17] ;  /* 0x00000000110c7984 */ /* 0x000ea40000000800 */
[----:B--2---:R-:W-:-:S05]  /*0e40*/  FFMA R12, -R13, R14, R12 ;  /* 0x0000000e0d0c7223 */ /* 0x004fca000000010c */
[----:B------:R4:W-:Y:S02]  /*0e50*/  STS [R17], R12 ;  /* 0x0000000c11007388 */ /* 0x0009e40000000800 */
.L_x_10:
[----:B------:R-:W-:-:S04]  /*0e60*/  IADD3 R10, PT, PT, R10, 0x1, RZ ;  /* 0x000000010a0a7810 */ /* 0x000fc80007ffe0ff */
[----:B------:R-:W-:-:S13]  /*0e70*/  ISETP.NE.AND P0, PT, R10, UR11, PT ;  /* 0x0000000b0a007c0c */ /* 0x000fda000bf05270 */
[----:B------:R-:W-:Y:S05]  /*0e80*/  @P0 BRA `(.L_x_13) ;  /* 0xfffffff4002c0947 */ /* 0x000fea000383ffff */
.L_x_7:
[----:B------:R-:W-:Y:S06]  /*0e90*/  BAR.SYNC.DEFER_BLOCKING 0x0 ;  /* 0x0000000000007b1d */ /* 0x000fec0000010000 */
[----:B------:R-:W-:Y:S05]  /*0ea0*/  @P1 EXIT ;  /* 0x000000000000194d */ /* 0x000fea0003800000 */
[----:B------:R-:W5:Y:S01]  /*0eb0*/  S2R R0, SR_TID.Y ;  /* 0x0000000000007919 */ /* 0x000f620000002200 */
[----:B------:R-:W0:Y:S01]  /*0ec0*/  LDS R7, [R8] ;  /* 0x0000000008077984 */ /* 0x000e220000000800 */
[----:B-----5:R-:W-:-:S06]  /*0ed0*/  LEA R9, R0, R9, 0x2 ;  /* 0x0000000900097211 */ /* 0x020fcc00078e10ff */
[----:B------:R-:W5:Y:S04]  /*0ee0*/  LDS R9, [R9] ;  /* 0x0000000009097984 */ /* 0x000f680000000800 */
[----:B0-----:R-:W-:Y:S04]  /*0ef0*/  STG.E desc[UR12][R4.64], R7 ;  /* 0x0000000704007986 */ /* 0x001fe8000c10190c */
[----:B-----5:R-:W-:Y:S01]  /*0f00*/  STG.E desc[UR12][R2.64], R9 ;  /* 0x0000000902007986 */ /* 0x020fe2000c10190c */
[----:B------:R-:W-:Y:S05]  /*0f10*/  EXIT ;  /* 0x000000000000794d */ /* 0x000fea0003800000 */
.L_x_14:
        /* <DEDUP_REMOVED lines=14> */
.L_x_57:


//--------------------- .text._Z11LU_DiagonalPfiii --------------------------
	.section	.text._Z11LU_DiagonalPfiii,"ax",@progbits
	.align	128
        .global         _Z11LU_DiagonalPfiii
        .type           _Z11LU_DiagonalPfiii,@function
        .size           _Z11LU_DiagonalPfiii,(.L_x_55 - _Z11LU_DiagonalPfiii)
        .other          _Z11LU_DiagonalPfiii,@"STO_CUDA_ENTRY STV_DEFAULT"
_Z11LU_DiagonalPfiii:
.text._Z11LU_DiagonalPfiii:
[----:B------:R-:W-:Y:S01]  /*0000*/  LDC R1, c[0x0][0x37c] ;  /* 0x0000df00ff017b82 */ /* 0x000fe20000000800 */
[----:B------:R-:W0:Y:S01]  /*0010*/  S2R R6, SR_TID.Y ;  /* 0x0000000000067919 */ /* 0x000e220000002200 */
[----:B------:R-:W0:Y:S06]  /*0020*/  LDCU UR4, c[0x0][0x388] ;  /* 0x00007100ff0477ac */ /* 0x000e2c0008000800 */
[----:B------:R-:W1:Y:S01]  /*0030*/  LDC.64 R4, c[0x0][0x380] ;  /* 0x0000e000ff047b82 */ /* 0x000e620000000a00 */
[----:B------:R-:W2:Y:S01]  /*0040*/  S2R R2, SR_TID.X ;  /* 0x0000000000027919 */ /* 0x000ea20000002100 */
[----:B------:R-:W3:Y:S01]  /*0050*/  LDCU UR7, c[0x0][0x390] ;  /* 0x00007200ff0777ac */ /* 0x000ee20008000800 */
[----:B------:R-:W4:Y:S05]  /*0060*/  LDCU.64 UR12, c[0x0][0x358] ;  /* 0x00006b00ff0c77ac */ /* 0x000f2a0008000a00 */
[----:B------:R-:W5:Y:S01]  /*0070*/  S2UR UR5, SR_CgaCtaId ;  /* 0x00000000000579c3 */ /* 0x000f620000008800 */
[----:B------:R-:W4:Y:S01]  /*0080*/  LDCU UR6, c[0x0][0x38c] ;  /* 0x00007180ff0677ac */ /* 0x000f220008000800 */
[----:B0-----:R-:W-:Y:S01]  /*0090*/  VIADD R0, R6, UR4 ;  /* 0x0000000406007c36 */ /* 0x001fe20008000000 */
[----:B--2---:R-:W-:-:S04]  /*00a0*/  IADD3 R3, PT, PT, R2, UR4, RZ ;  /* 0x0000000402037c10 */ /* 0x004fc8000fffe0ff */
[C---:B------:R-:W-:Y:S01]  /*00b0*/  VIMNMX R7, PT, PT, R0.reuse, R3, !PT ;  /* 0x0000000300077248 */ /* 0x040fe20007fe0100 */
[----:B---3--:R-:W-:-:S03]  /*00c0*/  IMAD R3, R0, UR7, R3 ;  /* 0x0000000700037c24 */ /* 0x008fc6000f8e0203 */
[----:B------:R-:W-:Y:S01]  /*00d0*/  ISETP.GE.AND P0, PT, R7, UR7, PT ;  /* 0x0000000707007c0c */ /* 0x000fe2000bf06270 */
[----:B-1----:R-:W-:-:S12]  /*00e0*/  IMAD.WIDE R4, R3, 0x4, R4 ;  /* 0x0000000403047825 */ /* 0x002fd800078e0204 */
[----:B----4-:R-:W2:Y:S01]  /*00f0*/  @!P0 LDG.E R4, desc[UR12][R4.64] ;  /* 0x0000000c04048981 */ /* 0x010ea2000c1e1900 */
[----:B------:R-:W-:Y:S01]  /*0100*/  UMOV UR4, 0x400 ;  /* 0x0000040000047882 */ /* 0x000fe20000000000 */
[----:B------:R-:W-:Y:S01]  /*0110*/  UISETP.GE.AND UP0, UPT, UR6, 0x1, UPT ;  /* 0x000000010600788c */ /* 0x000fe2000bf06270 */
[----:B------:R-:W-:Y:S01]  /*0120*/  ISETP.GE.AND P2, PT, R7, UR7, PT ;  /* 0x0000000707007c0c */ /* 0x000fe2000bf46270 */
[----:B-----5:R-:W-:-:S06]  /*0130*/  ULEA UR4, UR5, UR4, 0x18 ;  /* 0x0000000405047291 */ /* 0x020fcc000f8ec0ff */
[----:B------:R-:W-:-:S05]  /*0140*/  LEA R3, R6, UR4, 0x7 ;  /* 0x0000000406037c11 */ /* 0x000fca000f8e38ff */
[----:B------:R-:W-:-:S05]  /*0150*/  IMAD R3, R2, 0x4, R3 ;  /* 0x0000000402037824 */ /* 0x000fca00078e0203 */
[----:B--2---:R0:W-:Y:S01]  /*0160*/  @!P0 STS [R3], R4 ;  /* 0x0000000403008388 */ /* 0x0041e20000000800 */
[----:B------:R-:W-:Y:S06]  /*0170*/  BAR.SYNC.DEFER_BLOCKING 0x0 ;  /* 0x0000000000007b1d */ /* 0x000fec0000010000 */
[----:B------:R-:W-:Y:S05]  /*0180*/  BRA.U !UP0, `(.L_x_15) ;  /* 0x0000001908047547 */ /* 0x000fea000b800000 */
[C---:B0-----:R-:W-:Y:S01]  /*0190*/  LEA R3, R2.reuse, UR4, 0x2 ;  /* 0x0000000402037c11 */ /* 0x041fe2000f8e10ff */
[----:B------:R-:W-:Y:S01]  /*01a0*/  UIADD3 UR14, UPT, UPT, UR6, -0x1, URZ ;  /* 0xffffffff060e7890 */ /* 0x000fe2000fffe0ff */
[----:B------:R-:W-:Y:S01]  /*01b0*/  PRMT R5, RZ, 0x7610, R5 ;  /* 0x00007610ff057816 */ /* 0x000fe20000000005 */
[----:B------:R-:W-:Y:S01]  /*01c0*/  UIADD3 UR6, UPT, UPT, UR6, -0x2, URZ ;  /* 0xfffffffe06067890 */ /* 0x000fe2000fffe0ff */
[----:B------:R-:W-:Y:S01]  /*01d0*/  PRMT R4, RZ, 0x7610, R4 ;  /* 0x00007610ff047816 */ /* 0x000fe20000000004 */
[----:B------:R-:W-:Y:S01]  /*01e0*/  IMAD R3, R2, 0x7c, R3 ;  /* 0x0000007c02037824 */ /* 0x000fe200078e0203 */
[----:B------:R-:W-:-:S04]  /*01f0*/  UMOV UR4, URZ ;  /* 0x000000ff00047c82 */ /* 0x000fc80008000000 */
[----:B------:R-:W-:-:S07]  /*0200*/  LEA R6, R2, R3, 0x2 ;  /* 0x0000000302067211 */ /* 0x000fce00078e10ff */
.L_x_42:
[----:B0-----:R-:W0:Y:S01]  /*0210*/  LDCU UR5, c[0x0][0x38c] ;  /* 0x00007180ff0577ac */ /* 0x001e220008000800 */
[----:B------:R-:W-:Y:S01]  /*0220*/  VIADD R9, R2, 0x1 ;  /* 0x0000000102097836 */ /* 0x000fe20000000000 */
[----:B------:R-:W-:Y:S04]  /*0230*/  BSSY.RECONVERGENT B0, `(.L_x_16) ;  /* 0x0000093000007945 */ /* 0x000fe80003800200 */
[----:B0-----:R-:W-:-:S04]  /*0240*/  ISETP.GE.U32.AND P0, PT, R9, UR5, PT ;  /* 0x0000000509007c0c */ /* 0x001fc8000bf06070 */
[----:B------:R-:W-:-:S13]  /*0250*/  ISETP.NE.OR P0, PT, R2, UR4, P0 ;  /* 0x0000000402007c0c */ /* 0x000fda0008705670 */
[----:B-1234-:R-:W-:Y:S05]  /*0260*/  @P0 BRA `(.L_x_17) ;  /* 0x00000008003c0947 */ /* 0x01efea0003800000 */
[----:B------:R-:W-:Y:S01]  /*0270*/  IADD3 R8, PT, PT, -R2, UR14, RZ ;  /* 0x0000000e02087c10 */ /* 0x000fe2000fffe1ff */
[----:B------:R-:W-:Y:S03]  /*0280*/  BSSY.RECONVERGENT B1, `(.L_x_18) ;  /* 0x000003e000017945 */ /* 0x000fe60003800200 */
[----:B------:R-:W-:-:S04]  /*0290*/  LOP3.LUT R8, R8, 0x3, RZ, 0xc0, !PT ;  /* 0x0000000308087812 */ /* 0x000fc800078ec0ff */
[----:B------:R-:W-:-:S13]  /*02a0*/  ISETP.NE.AND P0, PT, R8, RZ, PT ;  /* 0x000000ff0800720c */ /* 0x000fda0003f05270 */
[----:B------:R-:W-:Y:S05]  /*02b0*/  @!P0 BRA `(.L_x_19) ;  /* 0x0000000000e88947 */ /* 0x000fea0003800000 */
[----:B------:R-:W0:Y:S01]  /*02c0*/  S2UR UR7, SR_CgaCtaId ;  /* 0x00000000000779c3 */ /* 0x000e220000008800 */
[----:B------:R-:W1:Y:S01]  /*02d0*/  LDS R3, [R6] ;  /* 0x0000000006037984 */ /* 0x000e620000000800 */
[----:B------:R-:W-:Y:S01]  /*02e0*/  UMOV UR5, 0x400 ;  /* 0x0000040000057882 */ /* 0x000fe20000000000 */
[----:B------:R-:W-:Y:S01]  /*02f0*/  BSSY.RECONVERGENT B2, `(.L_x_20) ;  /* 0x0000012000027945 */ /* 0x000fe20003800200 */
[----:B------:R-:W-:Y:S01]  /*0300*/  ISETP.NE.AND P3, PT, R8, 0x1, PT ;  /* 0x000000010800780c */ /* 0x000fe20003f65270 */
[----:B0-----:R-:W-:-:S06]  /*0310*/  ULEA UR5, UR7, UR5, 0x18 ;  /* 0x0000000507057291 */ /* 0x001fcc000f8ec0ff */
[----:B------:R-:W-:-:S04]  /*0320*/  LEA R7, R2, UR5, 0x2 ;  /* 0x0000000502077c11 */ /* 0x000fc8000f8e10ff */
[----:B------:R-:W-:-:S05]  /*0330*/  LEA R7, R2, R7, 0x7 ;  /* 0x0000000702077211 */ /* 0x000fca00078e38ff */
[----:B------:R-:W0:Y:S01]  /*0340*/  LDS R0, [R7+0x80] ;  /* 0x0000800007007984 */ /* 0x000e220000000800 */
[----:B-1----:R-:W1:Y:S02]  /*0350*/  MUFU.RCP R10, R3 ;  /* 0x00000003000a7308 */ /* 0x002e640000001000 */
[----:B-1----:R-:W-:-:S04]  /*0360*/  FFMA R9, -R3, R10, 1 ;  /* 0x3f80000003097423 */ /* 0x002fc8000000010a */
[----:B------:R-:W-:Y:S02]  /*0370*/  FFMA R9, R10, R9, R10 ;  /* 0x000000090a097223 */ /* 0x000fe4000000000a */
[----:B0-----:R-:W0:Y:S02]  /*0380*/  FCHK P0, R0, R3 ;  /* 0x0000000300007302 */ /* 0x001e240000000000 */
[----:B------:R-:W-:-:S04]  /*0390*/  FFMA R10, R0, R9, RZ ;  /* 0x00000009000a7223 */ /* 0x000fc800000000ff */
[----:B------:R-:W-:-:S04]  /*03a0*/  FFMA R11, -R3, R10, R0 ;  /* 0x0000000a030b7223 */ /* 0x000fc80000000100 */
[----:B------:R-:W-:Y:S01]  /*03b0*/  FFMA R10, R9, R11, R10 ;  /* 0x0000000b090a7223 */ /* 0x000fe2000000000a */
[----:B------:R-:W-:Y:S01]  /*03c0*/  VIADD R9, R2, 0x2 ;  /* 0x0000000202097836 */ /* 0x000fe20000000000 */
[----:B0-----:R-:W-:Y:S06]  /*03d0*/  @!P0 BRA `(.L_x_21) ;  /* 0x00000000000c8947 */ /* 0x001fec0003800000 */
[----:B------:R-:W-:-:S07]  /*03e0*/  MOV R10, 0x400 ;  /* 0x00000400000a7802 */ /* 0x000fce0000000f00 */
[----:B------:R-:W-:Y:S05]  /*03f0*/  CALL.REL.NOINC `($__internal_0_$__cuda_sm3x_div_rn_noftz_f32_slowpath) ;  /* 0x0000001400b07944 */ /* 0x000fea0003c00000 */
[----:B------:R-:W-:-:S07]  /*0400*/  MOV R10, R0 ;  /* 0x00000000000a7202 */ /* 0x000fce0000000f00 */
.L_x_21:
[----:B------:R-:W-:Y:S05]  /*0410*/  BSYNC.RECONVERGENT B2 ;  /* 0x0000000000027941 */ /* 0x000fea0003800200 */
.L_x_20:
[----:B------:R0:W-:Y:S01]  /*0420*/  STS [R7+0x80], R10 ;  /* 0x0000800a07007388 */ /* 0x0001e20000000800 */
[----:B------:R-:W-:Y:S05]  /*0430*/  @!P3 BRA `(.L_x_19) ;  /* 0x000000000088b947 */ /* 0x000fea0003800000 */
[----:B0-----:R-:W0:Y:S01]  /*0440*/  LDS R10, [R7+0x100] ;  /* 0x00010000070a7984 */ /* 0x001e220000000800 */
[----:B------:R-:W1:Y:S01]  /*0450*/  MUFU.RCP R0, R3 ;  /* 0x0000000300007308 */ /* 0x000e620000001000 */
[----:B------:R-:W-:Y:S01]  /*0460*/  ISETP.NE.AND P3, PT, R8, 0x2, PT ;  /* 0x000000020800780c */ /* 0x000fe20003f65270 */
[----:B------:R-:W-:Y:S01]  /*0470*/  BSSY.RECONVERGENT B2, `(.L_x_22) ;  /* 0x000000b000027945 */ /* 0x000fe20003800200 */
[----:B-1----:R-:W-:-:S04]  /*0480*/  FFMA R9, -R3, R0, 1 ;  /* 0x3f80000003097423 */ /* 0x002fc80000000100 */
[----:B------:R-:W-:Y:S01]  /*0490*/  FFMA R0, R0, R9, R0 ;  /* 0x0000000900007223 */ /* 0x000fe20000000000 */
[----:B0-----:R-:W0:Y:S03]  /*04a0*/  FCHK P0, R10, R3 ;  /* 0x000000030a007302 */ /* 0x001e260000000000 */
[----:B------:R-:W-:-:S04]  /*04b0*/  FFMA R9, R0, R10, RZ ;  /* 0x0000000a00097223 */ /* 0x000fc800000000ff */
[----:B------:R-:W-:-:S04]  /*04c0*/  FFMA R8, -R3, R9, R10 ;  /* 0x0000000903087223 */ /* 0x000fc8000000010a */
[----:B------:R-:W-:Y:S01]  /*04d0*/  FFMA R0, R0, R8, R9 ;  /* 0x0000000800007223 */ /* 0x000fe20000000009 */
[----:B0-----:R-:W-:Y:S06]  /*04e0*/  @!P0 BRA `(.L_x_23) ;  /* 0x00000000000c8947 */ /* 0x001fec0003800000 */
[----:B------:R-:W-:Y:S01]  /*04f0*/  IMAD.MOV.U32 R0, RZ, RZ, R10 ;  /* 0x000000ffff007224 */ /* 0x000fe200078e000a */
[----:B------:R-:W-:-:S07]  /*0500*/  MOV R10, 0x520 ;  /* 0x00000520000a7802 */ /* 0x000fce0000000f00 */
[----:B------:R-:W-:Y:S05]  /*0510*/  CALL.REL.NOINC `($__internal_0_$__cuda_sm3x_div_rn_noftz_f32_slowpath) ;  /* 0x0000001400687944 */ /* 0x000fea0003c00000 */
.L_x_23:
[----:B------:R-:W-:Y:S05]  /*0520*/  BSYNC.RECONVERGENT B2 ;  /* 0x0000000000027941 */ /* 0x000fea0003800200 */
.L_x_22:
[----:B------:R1:W-:Y:S01]  /*0530*/  STS [R7+0x100], R0 ;  /* 0x0001000007007388 */ /* 0x0003e20000000800 */
[----:B------:R-:W-:Y:S01]  /*0540*/  IADD3 R9, PT, PT, R2, 0x3, RZ ;  /* 0x0000000302097810 */ /* 0x000fe20007ffe0ff */
[----:B------:R-:W-:Y:S06]  /*0550*/  @!P3 BRA `(.L_x_19) ;  /* 0x000000000040b947 */ /* 0x000fec0003800000 */
[----:B------:R-:W0:Y:S01]  /*0560*/  LDS R8, [R7+0x180] ;  /* 0x0001800007087984 */ /* 0x000e220000000800 */
[----:B-1----:R-:W1:Y:S01]  /*0570*/  MUFU.RCP R0, R3 ;  /* 0x0000000300007308 */ /* 0x002e620000001000 */
[----:B------:R-:W-:Y:S01]  /*0580*/  BSSY.RECONVERGENT B2, `(.L_x_24) ;  /* 0x000000c000027945 */ /* 0x000fe20003800200 */
[----:B-1----:R-:W-:-:S04]  /*0590*/  FFMA R9, -R3, R0, 1 ;  /* 0x3f80000003097423 */ /* 0x002fc80000000100 */
[----:B------:R-:W-:Y:S01]  /*05a0*/  FFMA R0, R0, R9, R0 ;  /* 0x0000000900007223 */ /* 0x000fe20000000000 */
[----:B------:R-:W-:Y:S01]  /*05b0*/  VIADD R9, R2, 0x4 ;  /* 0x0000000402097836 */ /* 0x000fe20000000000 */
[----:B0-----:R-:W0:Y:S02]  /*05c0*/  FCHK P0, R8, R3 ;  /* 0x0000000308007302 */ /* 0x001e240000000000 */
[----:B------:R-:W-:-:S04]  /*05d0*/  FFMA R11, R0, R8, RZ ;  /* 0x00000008000b7223 */ /* 0x000fc800000000ff */
[----:B------:R-:W-:-:S04]  /*05e0*/  FFMA R10, -R3, R11, R8 ;  /* 0x0000000b030a7223 */ /* 0x000fc80000000108 */
[----:B------:R-:W-:Y:S01]  /*05f0*/  FFMA R0, R0, R10, R11 ;  /* 0x0000000a00007223 */ /* 0x000fe2000000000b */
[----:B0-----:R-:W-:Y:S06]  /*0600*/  @!P0 BRA `(.L_x_25) ;  /* 0x00000000000c8947 */ /* 0x001fec0003800000 */
[----:B------:R-:W-:Y:S02]  /*0610*/  MOV R0, R8 ;  /* 0x0000000800007202 */ /* 0x000fe40000000f00 */
[----:B------:R-:W-:-:S07]  /*0620*/  MOV R10, 0x640 ;  /* 0x00000640000a7802 */ /* 0x000fce0000000f00 */
[----:B------:R-:W-:Y:S05]  /*0630*/  CALL.REL.NOINC `($__internal_0_$__cuda_sm3x_div_rn_noftz_f32_slowpath) ;  /* 0x0000001400207944 */ /* 0x000fea0003c00000 */
.L_x_25:
[----:B------:R-:W-:Y:S05]  /*0640*/  BSYNC.RECONVERGENT B2 ;  /* 0x0000000000027941 */ /* 0x000fea0003800200 */
.L_x_24:
[----:B------:R2:W-:Y:S02]  /*0650*/  STS [R7+0x180], R0 ;  /* 0x0001800007007388 */ /* 0x0005e40000000800 */
.L_x_19:
[----:B------:R-:W-:Y:S05]  /*0660*/  BSYNC.RECONVERGENT B1 ;  /* 0x0000000000017941 */ /* 0x000fea0003800200 */
.L_x_18:
[----:B-12---:R-:W-:-:S04]  /*0670*/  IADD3 R0, PT, PT, -R2, UR6, RZ ;  /* 0x0000000602007c10 */ /* 0x006fc8000fffe1ff */
[----:B------:R-:W-:-:S13]  /*0680*/  ISETP.GE.U32.AND P0, PT, R0, 0x3, PT ;  /* 0x000000030000780c */ /* 0x000fda0003f06070 */
[----:B------:R-:W-:Y:S05]  /*0690*/  @!P0 BRA `(.L_x_17) ;  /* 0x0000000400308947 */ /* 0x000fea0003800000 */
[----:B------:R-:W1:Y:S01]  /*06a0*/  S2UR UR7, SR_CgaCtaId ;  /* 0x00000000000779c3 */ /* 0x000e620000008800 */
[----:B------:R-:W0:Y:S01]  /*06b0*/  LDCU UR8, c[0x0][0x38c] ;  /* 0x00007180ff0877ac */ /* 0x000e220008000800 */
[----:B------:R-:W-:Y:S01]  /*06c0*/  UMOV UR5, 0x400 ;  /* 0x0000040000057882 */ /* 0x000fe20000000000 */
[----:B0-----:R-:W-:Y:S01]  /*06d0*/  IADD3 R7, PT, PT, R9, -UR8, RZ ;  /* 0x8000000809077c10 */ /* 0x001fe2000fffe0ff */
[----:B-1----:R-:W-:-:S06]  /*06e0*/  ULEA UR5, UR7, UR5, 0x18 ;  /* 0x0000000507057291 */ /* 0x002fcc000f8ec0ff */
[----:B------:R-:W-:-:S05]  /*06f0*/  LEA R0, R2, UR5, 0x2 ;  /* 0x0000000502007c11 */ /* 0x000fca000f8e10ff */
[----:B------:R-:W-:-:S04]  /*0700*/  VIADD R0, R0, 0x100 ;  /* 0x0000010000007836 */ /* 0x000fc80000000000 */
[----:B------:R-:W-:-:S07]  /*0710*/  IMAD R8, R9, 0x80, R0 ;  /* 0x0000008009087824 */ /* 0x000fce00078e0200 */
.L_x_34:
[----:B------:R-:W0:Y:S01]  /*0720*/  LDS R3, [R6] ;  /* 0x0000000006037984 */ /* 0x000e220000000800 */
[----:B------:R-:W-:Y:S01]  /*0730*/  IADD3 R7, PT, PT, R7, 0x4, RZ ;  /* 0x0000000407077810 */ /* 0x000fe20007ffe0ff */
[----:B------:R-:W-:Y:S02]  /*0740*/  BSSY.RECONVERGENT B1, `(.L_x_26) ;  /* 0x000000e000017945 */ /* 0x000fe40003800200 */
[----:B------:R-:W1:Y:S01]  /*0750*/  LDS R0, [R8+-0x100] ;  /* 0xffff000008007984 */ /* 0x000e620000000800 */
[----:B------:R-:W-:Y:S01]  /*0760*/  ISETP.NE.AND P3, PT, R7, RZ, PT ;  /* 0x000000ff0700720c */ /* 0x000fe20003f65270 */
[----:B0-----:R-:W0:Y:S08]  /*0770*/  MUFU.RCP R10, R3 ;  /* 0x00000003000a7308 */ /* 0x001e300000001000 */
[----:B-1----:R-:W1:Y:S01]  /*0780*/  FCHK P0, R0, R3 ;  /* 0x0000000300007302 */ /* 0x002e620000000000 */
[----:B0-----:R-:W-:-:S04]  /*0790*/  FFMA R9, -R3, R10, 1 ;  /* 0x3f80000003097423 */ /* 0x001fc8000000010a */
[----:B------:R-:W-:-:S04]  /*07a0*/  FFMA R9, R10, R9, R10 ;  /* 0x000000090a097223 */ /* 0x000fc8000000000a */
[----:B------:R-:W-:-:S04]  /*07b0*/  FFMA R10, R0, R9, RZ ;  /* 0x00000009000a7223 */ /* 0x000fc800000000ff */
[----:B------:R-:W-:-:S04]  /*07c0*/  FFMA R11, -R3, R10, R0 ;  /* 0x0000000a030b7223 */ /* 0x000fc80000000100 */
[----:B------:R-:W-:Y:S01]  /*07d0*/  FFMA R9, R9, R11, R10 ;  /* 0x0000000b09097223 */ /* 0x000fe2000000000a */
[----:B-1----:R-:W-:Y:S06]  /*07e0*/  @!P0 BRA `(.L_x_27) ;  /* 0x00000000000c8947 */ /* 0x002fec0003800000 */
[----:B------:R-:W-:-:S07]  /*07f0*/  MOV R10, 0x810 ;  /* 0x00000810000a7802 */ /* 0x000fce0000000f00 */
[----:B------:R-:W-:Y:S05]  /*0800*/  CALL.REL.NOINC `($__internal_0_$__cuda_sm3x_div_rn_noftz_f32_slowpath) ;  /* 0x0000001000ac7944 */ /* 0x000fea0003c00000 */
[----:B------:R-:W-:-:S07]  /*0810*/  IMAD.MOV.U32 R9, RZ, RZ, R0 ;  /* 0x000000ffff097224 */ /* 0x000fce00078e0000 */
.L_x_27:
[----:B------:R-:W-:Y:S05]  /*0820*/  BSYNC.RECONVERGENT B1 ;  /* 0x0000000000017941 */ /* 0x000fea0003800200 */
.L_x_26:
[----:B------:R-:W-:Y:S01]  /*0830*/  STS [R8+-0x100], R9 ;  /* 0xffff000908007388 */ /* 0x000fe20000000800 */
[----:B------:R-:W-:Y:S03]  /*0840*/  BSSY.RECONVERGENT B1, `(.L_x_28) ;  /* 0x000000e000017945 */ /* 0x000fe60003800200 */
[----:B------:R-:W0:Y:S04]  /*0850*/  LDS R3, [R6] ;  /* 0x0000000006037984 */ /* 0x000e280000000800 */
[----:B------:R-:W1:Y:S01]  /*0860*/  LDS R0, [R8+-0x80] ;  /* 0xffff800008007984 */ /* 0x000e620000000800 */
        /* <DEDUP_REMOVED lines=10> */
[----:B------:R-:W-:-:S07]  /*0910*/  MOV R11, R0 ;  /* 0x00000000000b7202 */ /* 0x000fce0000000f00 */
.L_x_29:
[----:B------:R-:W-:Y:S05]  /*0920*/  BSYNC.RECONVERGENT B1 ;  /* 0x0000000000017941 */ /* 0x000fea0003800200 */
.L_x_28:
[----:B------:R-:W-:Y:S01]  /*0930*/  STS [R8+-0x80], R11 ;  /* 0xffff800b08007388 */ /* 0x000fe20000000800 */
[----:B------:R-:W-:Y:S03]  /*0940*/  BSSY.RECONVERGENT B1, `(.L_x_30) ;  /* 0x000000e000017945 */ /* 0x000fe60003800200 */
[----:B------:R-:W0:Y:S04]  /*0950*/  LDS R3, [R6] ;  /* 0x0000000006037984 */ /* 0x000e280000000800 */
[----:B------:R-:W1:Y:S01]  /*0960*/  LDS R0, [R8] ;  /* 0x0000000008007984 */ /* 0x000e620000000800 */
        /* <DEDUP_REMOVED lines=11> */
.L_x_31:
[----:B------:R-:W-:Y:S05]  /*0a20*/  BSYNC.RECONVERGENT B1 ;  /* 0x0000000000017941 */ /* 0x000fea0003800200 */
.L_x_30:
[----:B------:R-:W-:Y:S01]  /*0a30*/  STS [R8], R9 ;  /* 0x0000000908007388 */ /* 0x000fe20000000800 */
[----:B------:R-:W-:Y:S03]  /*0a40*/  BSSY.RECONVERGENT B1, `(.L_x_32) ;  /* 0x000000e000017945 */ /* 0x000fe60003800200 */
[----:B------:R-:W0:Y:S04]  /*0a50*/  LDS R3, [R6] ;  /* 0x0000000006037984 */ /* 0x000e280000000800 */
[----:B------:R-:W1:Y:S01]  /*0a60*/  LDS R0, [R8+0x80] ;  /* 0x0000800008007984 */ /* 0x000e620000000800 */
        /* <DEDUP_REMOVED lines=11> */
.L_x_33:
[----:B------:R-:W-:Y:S05]  /*0b20*/  BSYNC.RECONVERGENT B1 ;  /* 0x0000000000017941 */ /* 0x000fea0003800200 */
.L_x_32:
[----:B------:R0:W-:Y:S02]  /*0b30*/  STS [R8+0x80], R11 ;  /* 0x0000800b08007388 */ /* 0x0001e40000000800 */
[----:B0-----:R-:W-:Y:S01]  /*0b40*/  VIADD R8, R8, 0x200 ;  /* 0x0000020008087836 */ /* 0x001fe20000000000 */
[----:B------:R-:W-:Y:S06]  /*0b50*/  @P3 BRA `(.L_x_34) ;  /* 0xfffffff800f03947 */ /* 0x000fec000383ffff */
.L_x_17:
[----:B------:R-:W-:Y:S05]  /*0b60*/  BSYNC.RECONVERGENT B0 ;  /* 0x0000000000007941 */ /* 0x000fea0003800200 */
.L_x_16:
[----:B------:R-:W1:Y:S01]  /*0b70*/  LDCU UR21, c[0x0][0x38c] ;  /* 0x00007180ff1577ac */ /* 0x000e620008000800 */
[----:B------:R-:W-:-:S04]  /*0b80*/  UIADD3 UR9, UPT, UPT, UR4, 0x1, URZ ;  /* 0x0000000104097890 */ /* 0x000fc8000fffe0ff */
[----:B-1----:R-:W-:Y:S01]  /*0b90*/  UISETP.GE.AND UP0, UPT, UR9, UR21, UPT ;  /* 0x000000150900728c */ /* 0x002fe2000bf06270 */
[----:B------:R-:W-:Y:S08]  /*0ba0*/  BAR.SYNC.DEFER_BLOCKING 0x0 ;  /* 0x0000000000007b1d */ /* 0x000ff00000010000 */
[----:B------:R-:W-:Y:S05]  /*0bb0*/  BRA.U UP0, `(.L_x_35) ;  /* 0x0000000d00607547 */ /* 0x000fea000b800000 */
[----:B------:R-:W1:Y:S01]  /*0bc0*/  LDCU.U16 UR5, c[0x0][0x38c] ;  /* 0x00007180ff0577ac */ /* 0x000e620008000400 */
[----:B------:R-:W2:Y:S01]  /*0bd0*/  S2UR UR7, SR_CgaCtaId ;  /* 0x00000000000779c3 */ /* 0x000ea20000008800 */
[----:B------:R-:W-:Y:S02]  /*0be0*/  LOP3.LUT R3, RZ, R4, RZ, 0x33, !PT ;  /* 0x00000004ff037212 */ /* 0x000fe400078e33ff */
[----:B------:R-:W-:Y:S01]  /*0bf0*/  LOP3.LUT R0, RZ, R5, RZ, 0x33, !PT ;  /* 0x00000005ff007212 */ /* 0x000fe200078e33ff */
[----:B------:R-:W-:Y:S02]  /*0c00*/  UIADD3 UR17, UPT, UPT, UR14, -UR4, URZ ;  /* 0x800000040e117290 */ /* 0x000fe4000fffe0ff */
[----:B------:R-:W-:Y:S02]  /*0c10*/  UIADD3 UR19, UPT, UPT, UR6, -UR4, URZ ;  /* 0x8000000406137290 */ /* 0x000fe4000fffe0ff */
[----:B------:R-:W-:Y:S01]  /*0c20*/  ULOP3.LUT UR18, UR17, 0xfffffff0, URZ, 0xc0, !UPT ;  /* 0xfffffff011127892 */ /* 0x000fe2000f8ec0ff */
[----:B-1----:R-:W-:Y:S01]  /*0c30*/  IADD3 R0, PT, PT, R0, UR5, RZ ;  /* 0x0000000500007c10 */ /* 0x002fe2000fffe0ff */
[----:B0-----:R-:W-:Y:S01]  /*0c40*/  VIADD R7, R3, UR5 ;  /* 0x0000000503077c36 */ /* 0x001fe20008000000 */
[----:B------:R-:W-:-:S02]  /*0c50*/  UMOV UR5, 0x400 ;  /* 0x0000040000057882 */ /* 0x000fc40000000000 */
[----:B------:R-:W-:Y:S02]  /*0c60*/  LOP3.LUT R3, R0, 0xffff, RZ, 0xc0, !PT ;  /* 0x0000ffff00037812 */ /* 0x000fe400078ec0ff */
[----:B------:R-:W-:Y:S01]  /*0c70*/  LOP3.LUT R0, R7, 0xffff, RZ, 0xc0, !PT ;  /* 0x0000ffff07007812 */ /* 0x000fe200078ec0ff */
[----:B--2---:R-:W-:Y:S01]  /*0c80*/  ULEA UR5, UR7, UR5, 0x18 ;  /* 0x0000000507057291 */ /* 0x004fe2000f8ec0ff */
[----:B------:R-:W-:Y:S02]  /*0c90*/  LOP3.LUT R7, R3, 0x7, RZ, 0xc0, !PT ;  /* 0x0000000703077812 */ /* 0x000fe400078ec0ff */
[----:B------:R-:W-:Y:S01]  /*0ca0*/  LOP3.LUT R8, R0, 0xf, RZ, 0xc0, !PT ;  /* 0x0000000f00087812 */ /* 0x000fe200078ec0ff */
[----:B------:R-:W-:Y:S01]  /*0cb0*/  ULEA UR10, UR4, UR5, 0x7 ;  /* 0x00000005040a7291 */ /* 0x000fe2000f8e38ff */
[----:B------:R-:W-:Y:S01]  /*0cc0*/  IADD3 R7, PT, PT, R7, -0x1, RZ ;  /* 0xffffffff07077810 */ /* 0x000fe20007ffe0ff */
[----:B------:R-:W-:Y:S01]  /*0cd0*/  UMOV UR7, UR9 ;  /* 0x0000000900077c82 */ /* 0x000fe20008000000 */
[----:B------:R-:W-:Y:S01]  /*0ce0*/  LOP3.LUT R3, R3, 0x3, RZ, 0xc0, !PT ;  /* 0x0000000303037812 */ /* 0x000fe200078ec0ff */
[----:B------:R-:W-:Y:S01]  /*0cf0*/  VIADD R8, R8, 0xffffffff ;  /* 0xffffffff08087836 */ /* 0x000fe20000000000 */
[----:B------:R-:W-:-:S04]  /*0d00*/  ISETP.GE.U32.AND P3, PT, R7, 0x3, PT ;  /* 0x000000030700780c */ /* 0x000fc80003f66070 */
[----:B------:R-:W-:-:S13]  /*0d10*/  ISETP.GE.U32.AND P1, PT, R8, 0x7, PT ;  /* 0x000000070800780c */ /* 0x000fda0003f26070 */
.L_x_41:
[----:B0-----:R-:W0:Y:S01]  /*0d20*/  S2UR UR8, SR_CgaCtaId ;  /* 0x00000000000879c3 */ /* 0x001e220000008800 */
[----:B-1----:R-:W1:Y:S01]  /*0d30*/  LDCU UR21, c[0x0][0x38c] ;  /* 0x00007180ff1577ac */ /* 0x002e620008000800 */
[----:B------:R-:W-:Y:S01]  /*0d40*/  UISETP.GE.U32.AND UP2, UPT, UR19, 0xf, UPT ;  /* 0x0000000f1300788c */ /* 0x000fe2000bf46070 */
[----:B------:R-:W-:Y:S01]  /*0d50*/  UMOV UR5, 0x400 ;  /* 0x0000040000057882 */ /* 0x000fe20000000000 */
[----:B------:R-:W-:Y:S02]  /*0d60*/  ULOP3.LUT UP0, URZ, UR17, 0xf, URZ, 0xc0, !UPT ;  /* 0x0000000f11ff7892 */ /* 0x000fe4000f80c0ff */
[----:B0-----:R-:W-:-:S03]  /*0d70*/  ULEA UR5, UR8, UR5, 0x18 ;  /* 0x0000000508057291 */ /* 0x001fc6000f8ec0ff */
[----:B------:R-:W-:Y:S01]  /*0d80*/  UMOV UR8, UR9 ;  /* 0x0000000900087c82 */ /* 0x000fe20008000000 */
[----:B------:R-:W-:Y:S02]  /*0d90*/  ULEA UR11, UR7, UR5, 0x7 ;  /* 0x00000005070b7291 */ /* 0x000fe4000f8e38ff */
[----:B------:R-:W-:Y:S02]  /*0da0*/  UIADD3 UR7, UPT, UPT, UR7, 0x1, URZ ;  /* 0x0000000107077890 */ /* 0x000fe4000fffe0ff */
[----:B------:R-:W-:Y:S02]  /*0db0*/  ULEA UR20, UR4, UR11, 0x2 ;  /* 0x0000000b04147291 */ /* 0x000fe4000f8e10ff */
[----:B-1----:R-:W-:Y:S01]  /*0dc0*/  UISETP.NE.AND UP1, UPT, UR7, UR21, UPT ;  /* 0x000000150700728c */ /* 0x002fe2000bf25270 */
[----:B--234-:R-:W-:Y:S10]  /*0dd0*/  BRA.U !UP2, `(.L_x_36) ;  /* 0x000000050a607547 */ /* 0x01cff4000b800000 */
[----:B------:R-:W-:Y:S01]  /*0de0*/  UMOV UR5, URZ ;  /* 0x000000ff00057c82 */ /* 0x000fe20008000000 */
[----:B------:R-:W-:-:S05]  /*0df0*/  UMOV UR8, UR9 ;  /* 0x0000000900087c82 */ /* 0x000fca0008000000 */
.L_x_37:
[----:B------:R-:W-:Y:S01]  /*0e00*/  ULEA UR15, UR8, UR10, 0x2 ;  /* 0x0000000a080f7291 */ /* 0x000fe2000f8e10ff */
[----:B0-----:R-:W-:Y:S01]  /*0e10*/  LDS R7, [UR20] ;  /* 0x00000014ff077984 */ /* 0x001fe20008000800 */
[----:B------:R-:W-:Y:S02]  /*0e20*/  ULEA UR16, UR8, UR11, 0x2 ;  /* 0x0000000b08107291 */ /* 0x000fe4000f8e10ff */
[----:B------:R-:W-:Y:S02]  /*0e30*/  UIADD3 UR5, UPT, UPT, UR5, 0x10, URZ ;  /* 0x0000001005057890 */ /* 0x000fe4000fffe0ff */
[----:B------:R-:W-:Y:S02]  /*0e40*/  UIADD3 UR8, UPT, UPT, UR8, 0x10, URZ ;  /* 0x0000001008087890 */ /* 0x000fe4000fffe0ff */
[----:B------:R-:W-:Y:S01]  /*0e50*/  UISETP.NE.AND UP2, UPT, UR5, UR18, UPT ;  /* 0x000000120500728c */ /* 0x000fe2000bf45270 */
[----:B------:R-:W-:Y:S04]  /*0e60*/  LDS R8, [UR15] ;  /* 0x0000000fff087984 */ /* 0x000fe80008000800 */
[----:B------:R-:W0:Y:S04]  /*0e70*/  LDS R10, [UR16] ;  /* 0x00000010ff0a7984 */ /* 0x000e280008000800 */
[----:B------:R-:W-:Y:S04]  /*0e80*/  LDS R11, [UR16+0x4] ;  /* 0x00000410ff0b7984 */ /* 0x000fe80008000800 */
[----:B------:R-:W-:Y:S04]  /*0e90*/  LDS R12, [UR16+0x8] ;  /* 0x00000810ff0c7984 */ /* 0x000fe80008000800 */
[----:B------:R-:W-:Y:S01]  /*0ea0*/  LDS R13, [UR16+0x10] ;  /* 0x00001010ff0d7984 */ /* 0x000fe20008000800 */
[----:B0-----:R-:W-:-:S05]  /*0eb0*/  FFMA R7, -R7, R8, R10 ;  /* 0x0000000807077223 */ /* 0x001fca000000010a */
[----:B------:R-:W-:Y:S04]  /*0ec0*/  STS [UR16], R7 ;  /* 0x00000007ff007988 */ /* 0x000fe80008000810 */
[----:B------:R-:W-:Y:S04]  /*0ed0*/  LDS R8, [UR20] ;  /* 0x00000014ff087984 */ /* 0x000fe80008000800 */
[----:B------:R-:W0:Y:S02]  /*0ee0*/  LDS R9, [UR15+0x4] ;  /* 0x0000040fff097984 */ /* 0x000e240008000800 */
[----:B0-----:R-:W-:-:S05]  /*0ef0*/  FFMA R8, -R8, R9, R11 ;  /* 0x0000000908087223 */ /* 0x001fca000000010b */
[----:B------:R-:W-:Y:S04]  /*0f00*/  STS [UR16+0x4], R8 ;  /* 0x00000408ff007988 */ /* 0x000fe80008000810 */
[----:B------:R-:W-:Y:S04]  /*0f10*/  LDS R9, [UR20] ;  /* 0x00000014ff097984 */ /* 0x000fe80008000800 */
[----:B------:R-:W0:Y:S02]  /*0f20*/  LDS R10, [UR15+0x8] ;  /* 0x0000080fff0a7984 */ /* 0x000e240008000800 */
[----:B0-----:R-:W-:-:S02]  /*0f30*/  FFMA R9, -R9, R10, R12 ;  /* 0x0000000a09097223 */ /* 0x001fc4000000010c */
[----:B------:R-:W-:Y:S04]  /*0f40*/  LDS R12, [UR16+0xc] ;  /* 0x00000c10ff0c7984 */ /* 0x000fe80008000800 */
        /* <DEDUP_REMOVED lines=63> */
[----:B------:R0:W-:Y:S01]  /*1340*/  STS [UR16+0x3c], R7 ;  /* 0x00003c07ff007988 */ /* 0x0001e20008000810 */
[----:B------:R-:W-:Y:S05]  /*1350*/  BRA.U UP2, `(.L_x_37) ;  /* 0xfffffff902a87547 */ /* 0x000fea000b83ffff */
.L_x_36:
[----:B------:R-:W-:Y:S05]  /*1360*/  BRA.U !UP0, `(.L_x_38) ;  /* 0x0000000508707547 */ /* 0x000fea000b800000 */
[----:B------:R-:W-:Y:S01]  /*1370*/  LOP3.LUT P0, RZ, R0, 0x7, RZ, 0xc0, !PT ;  /* 0x0000000700ff7812 */ /* 0x000fe2000780c0ff */
[----:B------:R-:W-:-:S12]  /*1380*/  @!P1 BRA `(.L_x_39) ;  /* 0x0000000000ac9947 */ /* 0x000fd80003800000 */
[----:B------:R-:W-:Y:S01]  /*1390*/  ULEA UR5, UR8, UR10, 0x2 ;  /* 0x0000000a08057291 */ /* 0x000fe2000f8e10ff */
[----:B0-----:R-:W-:Y:S01]  /*13a0*/  LDS R7, [UR20] ;  /* 0x00000014ff077984 */ /* 0x001fe20008000800 */
[----:B------:R-:W-:Y:S02]  /*13b0*/  ULEA UR15, UR8, UR11, 0x2 ;  /* 0x0000000b080f7291 */ /* 0x000fe4000f8e10ff */
[----:B------:R-:W-:-:S05]  /*13c0*/  UIADD3 UR8, UPT, UPT, UR8, 0x8, URZ ;  /* 0x0000000808087890 */ /* 0x000fca000fffe0ff */
        /* <DEDUP_REMOVED lines=37> */
[----:B0-----:R-:W-:-:S05]  /*1620*/  FFMA R8, -R8, R11, R13 ;  /* 0x0000000b08087223 */ /* 0x001fca000000010d */
[----:B------:R1:W-:Y:S02]  /*1630*/  STS [UR15+0x1c], R8 ;  /* 0x00001c08ff007988 */ /* 0x0003e4000800080f */
.L_x_39:
[----:B------:R-:W-:Y:S05]  /*1640*/  @!P0 BRA `(.L_x_38) ;  /* 0x0000000000b88947 */ /* 0x000fea0003800000 */
[----:B------:R-:W-:Y:S01]  /*1650*/  ISETP.NE.AND P0, PT, R3, RZ, PT ;  /* 0x000000ff0300720c */ /* 0x000fe20003f05270 */
[----:B------:R-:W-:-:S12]  /*1660*/  @!P3 BRA `(.L_x_40) ;  /* 0x00000000005cb947 */ /* 0x000fd80003800000 */
[----:B------:R-:W-:Y:S01]  /*1670*/  ULEA UR5, UR8, UR10, 0x2 ;  /* 0x0000000a08057291 */ /* 0x000fe2000f8e10ff */
[----:B0-----:R-:W-:Y:S01]  /*1680*/  LDS R7, [UR20] ;  /* 0x00000014ff077984 */ /* 0x001fe20008000800 */
[----:B------:R-:W-:Y:S02]  /*1690*/  ULEA UR15, UR8, UR11, 0x2 ;  /* 0x0000000b080f7291 */ /* 0x000fe4000f8e10ff */
[----:B------:R-:W-:-:S05]  /*16a0*/  UIADD3 UR8, UPT, UPT, UR8, 0x4, URZ ;  /* 0x0000000408087890 */ /* 0x000fca000fffe0ff */
[----:B-1----:R-:W-:Y:S04]  /*16b0*/  LDS R8, [UR5] ;  /* 0x00000005ff087984 */ /* 0x002fe80008000800 */
[----:B------:R-:W0:Y:S04]  /*16c0*/  LDS R10, [UR15] ;  /* 0x0000000fff0a7984 */ /* 0x000e280008000800 */
        /* <DEDUP_REMOVED lines=16> */
[----:B------:R2:W-:Y:S02]  /*17d0*/  STS [UR15+0xc], R7 ;  /* 0x00000c07ff007988 */ /* 0x0005e4000800080f */
.L_x_40:
[----:B------:R-:W-:Y:S05]  /*17e0*/  @!P0 BRA `(.L_x_38) ;  /* 0x0000000000508947 */ /* 0x000fea0003800000 */
[----:B------:R-:W-:Y:S01]  /*17f0*/  ULEA UR5, UR8, UR10, 0x2 ;  /* 0x0000000a08057291 */ /* 0x000fe2000f8e10ff */
[----:B0-2---:R-:W-:Y:S01]  /*1800*/  LDS R7, [UR20] ;  /* 0x00000014ff077984 */ /* 0x005fe20008000800 */
[----:B------:R-:W-:Y:S01]  /*1810*/  ULEA UR11, UR8, UR11, 0x2 ;  /* 0x0000000b080b7291 */ /* 0x000fe2000f8e10ff */
[----:B------:R-:W-:-:S06]  /*1820*/  ISETP.NE.AND P0, PT, R3, 0x1, PT ;  /* 0x000000010300780c */ /* 0x000fcc0003f05270 */
[----:B-1----:R-:W-:Y:S04]  /*1830*/  LDS R8, [UR5] ;  /* 0x00000005ff087984 */ /* 0x002fe80008000800 */
[----:B------:R-:W0:Y:S02]  /*1840*/  LDS R10, [UR11] ;  /* 0x0000000bff0a7984 */ /* 0x000e240008000800 */
[----:B0-----:R-:W-:-:S05]  /*1850*/  FFMA R7, -R7, R8, R10 ;  /* 0x0000000807077223 */ /* 0x001fca000000010a */
[----:B------:R3:W-:Y:S01]  /*1860*/  STS [UR11], R7 ;  /* 0x00000007ff007988 */ /* 0x0007e2000800080b */
[----:B------:R-:W-:Y:S05]  /*1870*/  @!P0 BRA `(.L_x_38) ;  /* 0x00000000002c8947 */ /* 0x000fea0003800000 */
[----:B---3--:R-:W-:Y:S01]  /*1880*/  LDS R7, [UR20] ;  /* 0x00000014ff077984 */ /* 0x008fe20008000800 */
[----:B------:R-:W-:-:S03]  /*1890*/  ISETP.NE.AND P0, PT, R3, 0x2, PT ;  /* 0x000000020300780c */ /* 0x000fc60003f05270 */
[----:B------:R-:W-:Y:S04]  /*18a0*/  LDS R8, [UR5+0x4] ;  /* 0x00000405ff087984 */ /* 0x000fe80008000800 */
[----:B------:R-:W0:Y:S06]  /*18b0*/  LDS R10, [UR11+0x4] ;  /* 0x0000040bff0a7984 */ /* 0x000e2c0008000800 */
[----:B------:R-:W-:Y:S01]  /*18c0*/  @P0 LDS R11, [UR11+0x8] ;  /* 0x0000080bff0b0984 */ /* 0x000fe20008000800 */
[----:B0-----:R-:W-:-:S05]  /*18d0*/  FFMA R7, -R7, R8, R10 ;  /* 0x0000000807077223 */ /* 0x001fca000000010a */
[----:B------:R-:W-:Y:S04]  /*18e0*/  STS [UR11+0x4], R7 ;  /* 0x00000407ff007988 */ /* 0x000fe8000800080b */
[----:B------:R-:W-:Y:S04]  /*18f0*/  @P0 LDS R8, [UR20] ;  /* 0x00000014ff080984 */ /* 0x000fe80008000800 */
[----:B------:R-:W0:Y:S02]  /*1900*/  @P0 LDS R9, [UR5+0x8] ;  /* 0x00000805ff090984 */ /* 0x000e240008000800 */
[----:B0-----:R-:W-:-:S05]  /*1910*/  @P0 FFMA R8, -R8, R9, R11 ;  /* 0x0000000908080223 */ /* 0x001fca000000010b */
[----:B------:R4:W-:Y:S02]  /*1920*/  @P0 STS [UR11+0x8], R8 ;  /* 0x00000808ff000988 */ /* 0x0009e4000800080b */
.L_x_38:
[----:B------:R-:W-:Y:S05]  /*1930*/  BRA.U UP1, `(.L_x_41) ;  /* 0xfffffff101f87547 */ /* 0x000fea000b83ffff */
.L_x_35:
[----:B------:R-:W-:Y:S01]  /*1940*/  BAR.SYNC.DEFER_BLOCKING 0x0 ;  /* 0x0000000000007b1d */ /* 0x000fe20000010000 */
[----:B------:R-:W-:Y:S01]  /*1950*/  UISETP.NE.AND UP0, UPT, UR9, UR21, UPT ;  /* 0x000000150900728c */ /* 0x000fe2000bf05270 */
[----:B------:R-:W-:Y:S01]  /*1960*/  IADD3 R4, PT, PT, R4, 0x1, RZ ;  /* 0x0000000104047810 */ /* 0x000fe20007ffe0ff */
[----:B------:R-:W-:-:S03]  /*1970*/  VIADD R5, R5, 0x1 ;  /* 0x0000000105057836 */ /* 0x000fc60000000000 */
[----:B------:R-:W-:-:S04]  /*1980*/  UMOV UR4, UR9 ;  /* 0x0000000900047c82 */ /* 0x000fc80008000000 */
[----:B------:R-:W-:Y:S05]  /*1990*/  BRA.U UP0, `(.L_x_42) ;  /* 0xffffffe9001c7547 */ /* 0x000fea000b83ffff */
.L_x_15:
[----:B------:R-:W-:Y:S05]  /*19a0*/  @P2 EXIT ;  /* 0x000000000000294d */ /* 0x000fea0003800000 */
[----:B0-----:R-:W0:Y:S01]  /*19b0*/  S2R R4, SR_TID.Y ;  /* 0x0000000000047919 */ /* 0x001e220000002200 */
[----:B------:R-:W5:Y:S01]  /*19c0*/  S2UR UR5, SR_CgaCtaId ;  /* 0x00000000000579c3 */ /* 0x000f620000008800 */
[----:B------:R-:W-:Y:S01]  /*19d0*/  UMOV UR4, 0x400 ;  /* 0x0000040000047882 */ /* 0x000fe20000000000 */
[----:B------:R-:W1:Y:S01]  /*19e0*/  S2R R0, SR_TID.X ;  /* 0x0000000000007919 */ /* 0x000e620000002100 */
[----:B-----5:R-:W-:Y:S01]  /*19f0*/  ULEA UR4, UR5, UR4, 0x18 ;  /* 0x0000000405047291 */ /* 0x020fe2000f8ec0ff */
[----:B------:R-:W5:Y:S05]  /*1a00*/  LDCU UR5, c[0x0][0x390] ;  /* 0x00007200ff0577ac */ /* 0x000f6a0008000800 */
[----:B0-----:R-:W-:-:S04]  /*1a10*/  LEA R3, R4, UR4, 0x7 ;  /* 0x0000000404037c11 */ /* 0x001fc8000f8e38ff */
[C---:B-1----:R-:W-:Y:S01]  /*1a20*/  LEA R5, R0.reuse, R3, 0x2 ;  /* 0x0000000300057211 */ /* 0x042fe200078e10ff */
[----:B------:R-:W2:Y:S01]  /*1a30*/  LDCU UR4, c[0x0][0x388] ;  /* 0x00007100ff0477ac */ /* 0x000ea20008000800 */
[----:B------:R-:W0:Y:S04]  /*1a40*/  LDC.64 R2, c[0x0][0x380] ;  /* 0x0000e000ff027b82 */ /* 0x000e280000000a00 */
[----:B------:R-:W1:Y:S01]  /*1a50*/  LDS R5, [R5] ;  /* 0x0000000005057984 */ /* 0x000e620000000800 */
[----:B--23--:R-:W-:Y:S01]  /*1a60*/  IADD3 R7, PT, PT, R0, UR4, RZ ;  /* 0x0000000400077c10 */ /* 0x00cfe2000fffe0ff */
[----:B------:R-:W-:-:S04]  /*1a70*/  VIADD R4, R4, UR4 ;  /* 0x0000000404047c36 */ /* 0x000fc80008000000 */
[----:B-----5:R-:W-:-:S04]  /*1a80*/  IMAD R7, R4, UR5, R7 ;  /* 0x0000000504077c24 */ /* 0x020fc8000f8e0207 */
[----:B0-----:R-:W-:-:S05]  /*1a90*/  IMAD.WIDE R2, R7, 0x4, R2 ;  /* 0x0000000407027825 */ /* 0x001fca00078e0202 */
[----:B-1----:R-:W-:Y:S01]  /*1aa0*/  STG.E desc[UR12][R2.64], R5 ;  /* 0x0000000502007986 */ /* 0x002fe2000c10190c */
[----:B------:R-:W-:Y:S05]  /*1ab0*/  EXIT ;  /* 0x000000000000794d */ /* 0x000fea0003800000 */
        .weak           $__internal_0_$__cuda_sm3x_div_rn_noftz_f32_slowpath
        .type           $__internal_0_$__cuda_sm3x_div_rn_noftz_f32_slowpath,@function
        .size           $__internal_0_$__cuda_sm3x_div_rn_noftz_f32_slowpath,(.L_x_55 - $__internal_0_$__cuda_sm3x_div_rn_noftz_f32_slowpath)
$__internal_0_$__cuda_sm3x_div_rn_noftz_f32_slowpath:
[--C-:B------:R-:W-:Y:S01]  /*1ac0*/  SHF.R.U32.HI R12, RZ, 0x17, R3.reuse ;  /* 0x00000017ff0c7819 */ /* 0x100fe20000011603 */
[----:B------:R-:W-:Y:S01]  /*1ad0*/  BSSY.RECONVERGENT B3, `(.L_x_43) ;  /* 0x0000063000037945 */ /* 0x000fe20003800200 */
[----:B------:R-:W-:Y:S01]  /*1ae0*/  SHF.R.U32.HI R11, RZ, 0x17, R0 ;  /* 0x00000017ff0b7819 */ /* 0x000fe20000011600 */
[----:B------:R-:W-:Y:S01]  /*1af0*/  IMAD.MOV.U32 R13, RZ, RZ, R3 ;  /* 0x000000ffff0d7224 */ /* 0x000fe200078e0003 */
[----:B------:R-:W-:Y:S02]  /*1b00*/  LOP3.LUT R12, R12, 0xff, RZ, 0xc0, !PT ;  /* 0x000000ff0c0c7812 */ /* 0x000fe400078ec0ff */
[----:B------:R-:W-:-:S03]  /*1b10*/  LOP3.LUT R15, R11, 0xff, RZ, 0xc0, !PT ;  /* 0x000000ff0b0f7812 */ /* 0x000fc600078ec0ff */
[----:B------:R-:W-:Y:S01]  /*1b20*/  VIADD R16, R12, 0xffffffff ;  /* 0xffffffff0c107836 */ /* 0x000fe20000000000 */
[----:B------:R-:W-:-:S04]  /*1b30*/  IADD3 R14, PT, PT, R15, -0x1, RZ ;  /* 0xffffffff0f0e7810 */ /* 0x000fc80007ffe0ff */
[----:B------:R-:W-:-:S04]  /*1b40*/  ISETP.GT.U32.AND P0, PT, R16, 0xfd, PT ;  /* 0x000000fd1000780c */ /* 0x000fc80003f04070 */
[----:B------:R-:W-:-:S13]  /*1b50*/  ISETP.GT.U32.OR P0, PT, R14, 0xfd, P0 ;  /* 0x000000fd0e00780c */ /* 0x000fda0000704470 */
[----:B------:R-:W-:Y:S01]  /*1b60*/  @!P0 MOV R11, RZ ;  /* 0x000000ff000b8202 */ /* 0x000fe20000000f00 */
[----:B------:R-:W-:Y:S06]  /*1b70*/  @!P0 BRA `(.L_x_44) ;  /* 0x00000000005c8947 */ /* 0x000fec0003800000 */
[----:B------:R-:W-:Y:S02]  /*1b80*/  FSETP.GTU.FTZ.AND P0, PT, |R0|, +INF , PT ;  /* 0x7f8000000000780b */ /* 0x000fe40003f1c200 */
[----:B------:R-:W-:-:S04]  /*1b90*/  FSETP.GTU.FTZ.AND P1, PT, |R3|, +INF , PT ;  /* 0x7f8000000300780b */ /* 0x000fc80003f3c200 */
[----:B------:R-:W-:-:S13]  /*1ba0*/  PLOP3.LUT P0, PT, P0, P1, PT, 0xf8, 0x8f ;  /* 0x00000000008f781c */ /* 0x000fda0000703f70 */
[----:B------:R-:W-:Y:S05]  /*1bb0*/  @P0 BRA `(.L_x_45) ;  /* 0x00000004004c0947 */ /* 0x000fea0003800000 */
[----:B------:R-:W-:-:S13]  /*1bc0*/  LOP3.LUT P0, RZ, R13, 0x7fffffff, R0, 0xc8, !PT ;  /* 0x7fffffff0dff7812 */ /* 0x000fda000780c800 */
[----:B------:R-:W-:Y:S05]  /*1bd0*/  @!P0 BRA `(.L_x_46) ;  /* 0x00000004003c8947 */ /* 0x000fea0003800000 */
[C---:B------:R-:W-:Y:S02]  /*1be0*/  FSETP.NEU.FTZ.AND P4, PT, |R0|.reuse, +INF , PT ;  /* 0x7f8000000000780b */ /* 0x040fe40003f9d200 */
[----:B------:R-:W-:Y:S02]  /*1bf0*/  FSETP.NEU.FTZ.AND P1, PT, |R3|, +INF , PT ;  /* 0x7f8000000300780b */ /* 0x000fe40003f3d200 */
[----:B------:R-:W-:-:S11]  /*1c00*/  FSETP.NEU.FTZ.AND P0, PT, |R0|, +INF , PT ;  /* 0x7f8000000000780b */ /* 0x000fd60003f1d200 */
[----:B------:R-:W-:Y:S05]  /*1c10*/  @!P1 BRA !P4, `(.L_x_46) ;  /* 0x00000004002c9947 */ /* 0x000fea0006000000 */
[----:B------:R-:W-:-:S04]  /*1c20*/  LOP3.LUT P4, RZ, R0, 0x7fffffff, RZ, 0xc0, !PT ;  /* 0x7fffffff00ff7812 */ /* 0x000fc8000788c0ff */
[----:B------:R-:W-:-:S13]  /*1c30*/  PLOP3.LUT P1, PT, P1, P4, PT, 0x2f, 0xf2 ;  /* 0x0000000000f2781c */ /* 0x000fda0000f28577 */
[----:B------:R-:W-:Y:S05]  /*1c40*/  @P1 BRA `(.L_x_47) ;  /* 0x0000000400181947 */ /* 0x000fea0003800000 */
[----:B------:R-:W-:-:S04]  /*1c50*/  LOP3.LUT P1, RZ, R13, 0x7fffffff, RZ, 0xc0, !PT ;  /* 0x7fffffff0dff7812 */ /* 0x000fc8000782c0ff */
[----:B------:R-:W-:-:S13]  /*1c60*/  PLOP3.LUT P0, PT, P0, P1, PT, 0x2f, 0xf2 ;  /* 0x0000000000f2781c */ /* 0x000fda0000702577 */
[----:B------:R-:W-:Y:S05]  /*1c70*/  @P0 BRA `(.L_x_48) ;  /* 0x0000000400000947 */ /* 0x000fea0003800000 */
[----:B------:R-:W-:Y:S02]  /*1c80*/  ISETP.GE.AND P0, PT, R14, RZ, PT ;  /* 0x000000ff0e00720c */ /* 0x000fe40003f06270 */
[----:B------:R-:W-:-:S11]  /*1c90*/  ISETP.GE.AND P1, PT, R16, RZ, PT ;  /* 0x000000ff1000720c */ /* 0x000fd60003f26270 */
[----:B------:R-:W-:Y:S01]  /*1ca0*/  @P0 IMAD.MOV.U32 R11, RZ, RZ, RZ ;  /* 0x000000ffff0b0224 */ /* 0x000fe200078e00ff */
[----:B------:R-:W-:Y:S01]  /*1cb0*/  @!P0 MOV R11, 0xffffffc0 ;  /* 0xffffffc0000b8802 */ /* 0x000fe20000000f00 */
[----:B------:R-:W-:Y:S01]  /*1cc0*/  @!P0 FFMA R0, R0, 1.84467440737095516160e+19, RZ ;  /* 0x5f80000000008823 */ /* 0x000fe200000000ff */
[----:B------:R-:W-:-:S03]  /*1cd0*/  @!P1 FFMA R13, R3, 1.84467440737095516160e+19, RZ ;  /* 0x5f800000030d9823 */ /* 0x000fc600000000ff */
[----:B------:R-:W-:-:S07]  /*1ce0*/  @!P1 VIADD R11, R11, 0x40 ;  /* 0x000000400b0b9836 */ /* 0x000fce0000000000 */
.L_x_44:
[----:B------:R-:W-:Y:S01]  /*1cf0*/  LEA R14, R12, 0xc0800000, 0x17 ;  /* 0xc08000000c0e7811 */ /* 0x000fe200078eb8ff */
[----:B------:R-:W-:Y:S01]  /*1d00*/  VIADD R15, R15, 0xffffff81 ;  /* 0xffffff810f0f7836 */ /* 0x000fe20000000000 */
[----:B------:R-:W-:Y:S02]  /*1d10*/  BSSY.RECONVERGENT B4, `(.L_x_49) ;  /* 0x0000035000047945 */ /* 0x000fe40003800200 */
[----:B------:R-:W-:Y:S01]  /*1d20*/  IADD3 R14, PT, PT, -R14, R13, RZ ;  /* 0x0000000d0e0e7210 */ /* 0x000fe20007ffe1ff */
[----:B------:R-:W-:-:S03]  /*1d30*/  IMAD R0, R15, -0x800000, R0 ;  /* 0xff8000000f007824 */ /* 0x000fc600078e0200 */
[----:B------:R0:W1:Y:S01]  /*1d40*/  MUFU.RCP R13, R14 ;  /* 0x0000000e000d7308 */ /* 0x0000620000001000 */
[----:B------:R-:W-:Y:S01]  /*1d50*/  FADD.FTZ R17, -R14, -RZ ;  /* 0x800000ff0e117221 */ /* 0x000fe20000010100 */
[----:B0-----:R-:W-:-:S04]  /*1d60*/  IADD3 R14, PT, PT, R15, 0x7f, -R12 ;  /* 0x0000007f0f0e7810 */ /* 0x001fc80007ffe80c */
[----:B------:R-:W-:Y:S01]  /*1d70*/  IADD3 R11, PT, PT, R14, R11, RZ ;  /* 0x0000000b0e0b7210 */ /* 0x000fe20007ffe0ff */
[----:B-1----:R-:W-:-:S04]  /*1d80*/  FFMA R16, R13, R17, 1 ;  /* 0x3f8000000d107423 */ /* 0x002fc80000000011 */
[----:B------:R-:W-:-:S04]  /*1d90*/  FFMA R13, R13, R16, R13 ;  /* 0x000000100d0d7223 */ /* 0x000fc8000000000d */
[----:B------:R-:W-:-:S04]  /*1da0*/  FFMA R16, R0, R13, RZ ;  /* 0x0000000d00107223 */ /* 0x000fc800000000ff */
[----:B------:R-:W-:-:S04]  /*1db0*/  FFMA R18, R17, R16, R0 ;  /* 0x0000001011127223 */ /* 0x000fc80000000000 */
[----:B------:R-:W-:-:S04]  /*1dc0*/  FFMA R18, R13, R18, R16 ;  /* 0x000000120d127223 */ /* 0x000fc80000000010 */
[----:B------:R-:W-:-:S04]  /*1dd0*/  FFMA R17, R17, R18, R0 ;  /* 0x0000001211117223 */ /* 0x000fc80000000000 */
[----:B------:R-:W-:-:S05]  /*1de0*/  FFMA R0, R13, R17, R18 ;  /* 0x000000110d007223 */ /* 0x000fca0000000012 */
[----:B------:R-:W-:-:S04]  /*1df0*/  SHF.R.U32.HI R12, RZ, 0x17, R0 ;  /* 0x00000017ff0c7819 */ /* 0x000fc80000011600 */
[----:B------:R-:W-:-:S05]  /*1e00*/  LOP3.LUT R12, R12, 0xff, RZ, 0xc0, !PT ;  /* 0x000000ff0c0c7812 */ /* 0x000fca00078ec0ff */
[----:B------:R-:W-:-:S05]  /*1e10*/  IMAD.IADD R15, R12, 0x1, R11 ;  /* 0x000000010c0f7824 */ /* 0x000fca00078e020b */
[----:B------:R-:W-:-:S04]  /*1e20*/  IADD3 R12, PT, PT, R15, -0x1, RZ ;  /* 0xffffffff0f0c7810 */ /* 0x000fc80007ffe0ff */
[----:B------:R-:W-:-:S13]  /*1e30*/  ISETP.GE.U32.AND P0, PT, R12, 0xfe, PT ;  /* 0x000000fe0c00780c */ /* 0x000fda0003f06070 */
[----:B------:R-:W-:Y:S05]  /*1e40*/  @!P0 BRA `(.L_x_50) ;  /* 0x0000000000808947 */ /* 0x000fea0003800000 */
[----:B------:R-:W-:-:S13]  /*1e50*/  ISETP.GT.AND P0, PT, R15, 0xfe, PT ;  /* 0x000000fe0f00780c */ /* 0x000fda0003f04270 */
[----:B------:R-:W-:Y:S05]  /*1e60*/  @P0 BRA `(.L_x_51) ;  /* 0x00000000006c0947 */ /* 0x000fea0003800000 */
[----:B------:R-:W-:-:S13]  /*1e70*/  ISETP.GE.AND P0, PT, R15, 0x1, PT ;  /* 0x000000010f00780c */ /* 0x000fda0003f06270 */
[----:B------:R-:W-:Y:S05]  /*1e80*/  @P0 BRA `(.L_x_52) ;  /* 0x0000000000740947 */ /* 0x000fea0003800000 */
[----:B------:R-:W-:Y:S02]  /*1e90*/  ISETP.GE.AND P0, PT, R15, -0x18, PT ;  /* 0xffffffe80f00780c */ /* 0x000fe40003f06270 */
[----:B------:R-:W-:-:S11]  /*1ea0*/  LOP3.LUT R0, R0, 0x80000000, RZ, 0xc0, !PT ;  /* 0x8000000000007812 */ /* 0x000fd600078ec0ff */
[----:B------:R-:W-:Y:S05]  /*1eb0*/  @!P0 BRA `(.L_x_52) ;  /* 0x0000000000688947 */ /* 0x000fea0003800000 */
[CCC-:B------:R-:W-:Y:S01]  /*1ec0*/  FFMA.RZ R11, R13.reuse, R17.reuse, R18.reuse ;  /* 0x000000110d0b7223 */ /* 0x1c0fe2000000c012 */
[-CC-:B------:R-:W-:Y:S01]  /*1ed0*/  FFMA.RM R12, R13, R17.reuse, R18.reuse ;  /* 0x000000110d0c7223 */ /* 0x180fe20000004012 */
[C---:B------:R-:W-:Y:S02]  /*1ee0*/  ISETP.NE.AND P4, PT, R15.reuse, RZ, PT ;  /* 0x000000ff0f00720c */ /* 0x040fe40003f85270 */
[----:B------:R-:W-:Y:S02]  /*1ef0*/  ISETP.NE.AND P1, PT, R15, RZ, PT ;  /* 0x000000ff0f00720c */ /* 0x000fe40003f25270 */
[----:B------:R-:W-:Y:S01]  /*1f00*/  LOP3.LUT R14, R11, 0x7fffff, RZ, 0xc0, !PT ;  /* 0x007fffff0b0e7812 */ /* 0x000fe200078ec0ff */
[----:B------:R-:W-:Y:S01]  /*1f10*/  FFMA.RP R11, R13, R17, R18 ;  /* 0x000000110d0b7223 */ /* 0x000fe20000008012 */
[C---:B------:R-:W-:Y:S01]  /*1f20*/  VIADD R13, R15.reuse, 0x20 ;  /* 0x000000200f0d7836 */ /* 0x040fe20000000000 */
[----:B------:R-:W-:Y:S02]  /*1f30*/  IADD3 R15, PT, PT, -R15, RZ, RZ ;  /* 0x000000ff0f0f7210 */ /* 0x000fe40007ffe1ff */
[----:B------:R-:W-:-:S02]  /*1f40*/  LOP3.LUT R14, R14, 0x800000, RZ, 0xfc, !PT ;  /* 0x008000000e0e7812 */ /* 0x000fc400078efcff */
[----:B------:R-:W-:Y:S02]  /*1f50*/  FSETP.NEU.FTZ.AND P0, PT, R11, R12, PT ;  /* 0x0000000c0b00720b */ /* 0x000fe40003f1d000 */
[----:B------:R-:W-:Y:S02]  /*1f60*/  SHF.L.U32 R13, R14, R13, RZ ;  /* 0x0000000d0e0d7219 */ /* 0x000fe400000006ff */
[----:B------:R-:W-:Y:S02]  /*1f70*/  SEL R11, R15, RZ, P4 ;  /* 0x000000ff0f0b7207 */ /* 0x000fe40002000000 */
[----:B------:R-:W-:Y:S02]  /*1f80*/  ISETP.NE.AND P1, PT, R13, RZ, P1 ;  /* 0x000000ff0d00720c */ /* 0x000fe40000f25270 */
[----:B------:R-:W-:Y:S02]  /*1f90*/  SHF.R.U32.HI R11, RZ, R11, R14 ;  /* 0x0000000bff0b7219 */ /* 0x000fe4000001160e */
[----:B------:R-:W-:-:S02]  /*1fa0*/  PLOP3.LUT P0, PT, P0, P1, PT, 0xf8, 0x8f ;  /* 0x00000000008f781c */ /* 0x000fc40000703f70 */
[----:B------:R-:W-:Y:S02]  /*1fb0*/  SHF.R.U32.HI R13, RZ, 0x1, R11 ;  /* 0x00000001ff0d7819 */ /* 0x000fe4000001160b */
[----:B------:R-:W-:-:S04]  /*1fc0*/  SEL R12, RZ, 0x1, !P0 ;  /* 0x00000001ff0c7807 */ /* 0x000fc80004000000 */
[----:B------:R-:W-:-:S04]  /*1fd0*/  LOP3.LUT R12, R12, 0x1, R13, 0xf8, !PT ;  /* 0x000000010c0c7812 */ /* 0x000fc800078ef80d */
[----:B------:R-:W-:-:S05]  /*1fe0*/  LOP3.LUT R12, R12, R11, RZ, 0xc0, !PT ;  /* 0x0000000b0c0c7212 */ /* 0x000fca00078ec0ff */
[----:B------:R-:W-:-:S05]  /*1ff0*/  IMAD.IADD R13, R13, 0x1, R12 ;  /* 0x000000010d0d7824 */ /* 0x000fca00078e020c */
[----:B------:R-:W-:Y:S01]  /*2000*/  LOP3.LUT R0, R13, R0, RZ, 0xfc, !PT ;  /* 0x000000000d007212 */ /* 0x000fe200078efcff */
[----:B------:R-:W-:Y:S06]  /*2010*/  BRA `(.L_x_52) ;  /* 0x0000000000107947 */ /* 0x000fec0003800000 */
.L_x_51:
[----:B------:R-:W-:-:S04]  /*2020*/  LOP3.LUT R0, R0, 0x80000000, RZ, 0xc0, !PT ;  /* 0x8000000000007812 */ /* 0x000fc800078ec0ff */
[----:B------:R-:W-:Y:S01]  /*2030*/  LOP3.LUT R0, R0, 0x7f800000, RZ, 0xfc, !PT ;  /* 0x7f80000000007812 */ /* 0x000fe200078efcff */
[----:B------:R-:W-:Y:S06]  /*2040*/  BRA `(.L_x_52) ;  /* 0x0000000000047947 */ /* 0x000fec0003800000 */
.L_x_50:
[----:B------:R-:W-:-:S07]  /*2050*/  LEA R0, R11, R0, 0x17 ;  /* 0x000000000b007211 */ /* 0x000fce00078eb8ff */
.L_x_52:
[----:B------:R-:W-:Y:S05]  /*2060*/  BSYNC.RECONVERGENT B4 ;  /* 0x0000000000047941 */ /* 0x000fea0003800200 */
.L_x_49:
[----:B------:R-:W-:Y:S05]  /*2070*/  BRA `(.L_x_53) ;  /* 0x0000000000207947 */ /* 0x000fea0003800000 */
.L_x_48:
[----:B------:R-:W-:-:S04]  /*2080*/  LOP3.LUT R0, R13, 0x80000000, R0, 0x48, !PT ;  /* 0x800000000d007812 */ /* 0x000fc800078e4800 */
[----:B------:R-:W-:Y:S01]  /*2090*/  LOP3.LUT R0, R0, 0x7f800000, RZ, 0xfc, !PT ;  /* 0x7f80000000007812 */ /* 0x000fe200078efcff */
[----:B------:R-:W-:Y:S06]  /*20a0*/  BRA `(.L_x_53) ;  /* 0x0000000000147947 */ /* 0x000fec0003800000 */
.L_x_47:
[----:B------:R-:W-:Y:S01]  /*20b0*/  LOP3.LUT R0, R13, 0x80000000, R0, 0x48, !PT ;  /* 0x800000000d007812 */ /* 0x000fe200078e4800 */
[----:B------:R-:W-:Y:S06]  /*20c0*/  BRA `(.L_x_53) ;  /* 0x00000000000c7947 */ /* 0x000fec0003800000 */
.L_x_46:
[----:B------:R-:W0:Y:S01]  /*20d0*/  MUFU.RSQ R0, -QNAN ;  /* 0xffc0000000007908 */ /* 0x000e220000001400 */
[----:B------:R-:W-:Y:S05]  /*20e0*/  BRA `(.L_x_53) ;  /* 0x0000000000047947 */ /* 0x000fea0003800000 */
.L_x_45:
[----:B------:R-:W-:-:S07]  /*20f0*/  FADD.FTZ R0, R0, R3 ;  /* 0x0000000300007221 */ /* 0x000fce0000010000 */
.L_x_53:
[----:B------:R-:W-:Y:S05]  /*2100*/  BSYNC.RECONVERGENT B3 ;  /* 0x0000000000037941 */ /* 0x000fea0003800200 */
.L_x_43:
[----:B------:R-:W-:-:S04]  /*2110*/  IMAD.MOV.U32 R11, RZ, RZ, 0x0 ;  /* 0x00000000ff0b7424 */ /* 0x000fc800078e00ff */
[----:B0-----:R-:W-:Y:S05]  /*2120*/  RET.REL.NODEC R10 `(_Z11LU_DiagonalPfiii) ;  /* 0xffffffdc0ab47950 */ /* 0x001fea0003c3ffff */
.L_x_54:
        /* <DEDUP_REMOVED lines=13> */
.L_x_55:


//--------------------- .nv.shared._Z22Update_SchurComplementPfiiiii --------------------------
	.section	.nv.shared._Z22Update_SchurComplementPfiiiii,"aw",@nobits
	.sectionflags	@""
	.align	4
.nv.shared._Z22Update_SchurComplementPfiiiii:
	.zero		9216


//--------------------- .nv.shared.reserved.0     --------------------------
	.section	.nv.shared.reserved.0,"aw",@nobits
	.weak		__nv_reservedSMEM_offset_0_alias
	.size		__nv_reservedSMEM_offset_0_alias, 0, 64
	.other		__nv_reservedSMEM_offset_0_alias,@"STO_CUDA_RESERVED_SHARED STV_DEFAULT"
__nv_reservedSMEM_offset_0_alias:
	.zero		0
	.zero		64


//--------------------- .nv.shared._Z24Update_OffDiagonalBlocksPfiii --------------------------
	.section	.nv.shared._Z24Update_OffDiagonalBlocksPfiii,"aw",@nobits
	.sectionflags	@""
	.align	4
.nv.shared._Z24Update_OffDiagonalBlocksPfiii:
	.zero		13312


//--------------------- .nv.shared._Z11LU_DiagonalPfiii --------------------------
	.section	.nv.shared._Z11LU_DiagonalPfiii,"aw",@nobits
	.sectionflags	@""
	.align	4
.nv.shared._Z11LU_DiagonalPfiii:
	.zero		5120


//--------------------- .nv.constant0._Z22Update_SchurComplementPfiiiii --------------------------
	.section	.nv.constant0._Z22Update_SchurComplementPfiiiii,"a",@progbits
	.sectionflags	@""
	.align	4
.nv.constant0._Z22Update_SchurComplementPfiiiii:
	.zero		924


//--------------------- .nv.constant0._Z24Update_OffDiagonalBlocksPfiii --------------------------
	.section	.nv.constant0._Z24Update_OffDiagonalBlocksPfiii,"a",@progbits
	.sectionflags	@""
	.align	4
.nv.constant0._Z24Update_OffDiagonalBlocksPfiii:
	.zero		916


//--------------------- .nv.constant0._Z11LU_DiagonalPfiii --------------------------
	.section	.nv.constant0._Z11LU_DiagonalPfiii,"a",@progbits
	.sectionflags	@""
	.align	4
.nv.constant0._Z11LU_DiagonalPfiii:
	.zero		916


//--------------------- SYMBOLS --------------------------

	.type		.nv.reservedSmem.offset0,@object
	.size		.nv.reservedSmem.offset0,0x4
	.type		.nv.reservedSmem.cap,@object
	.size		.nv.reservedSmem.cap,0x4
